//
// Generated by NVIDIA NVVM Compiler
//
// Compiler Build ID: CL-36424714
// Cuda compilation tools, release 13.0, V13.0.88
// Based on NVVM 20.0.0
//

.version 9.0
.target sm_100
.address_size 64

	// .globl	_Z11kernel__1_1PdS_S_iiiiiiiiiiiiii
// _ZZ11kernel__1_1PdS_S_iiiiiiiiiiiiiiE4sm_a has been demoted
// _ZZ11kernel__1_1PdS_S_iiiiiiiiiiiiiiE4sm_b has been demoted
// _ZZ11kernel__2_1PdS_S_iiiiiiiiiiiiiiE4sm_a has been demoted
// _ZZ11kernel__2_1PdS_S_iiiiiiiiiiiiiiE4sm_b has been demoted
// _ZZ11kernel__3_1PdS_S_iiiiiiiiiiiiiiE4sm_a has been demoted
// _ZZ11kernel__3_1PdS_S_iiiiiiiiiiiiiiE4sm_b has been demoted
// _ZZ11kernel__4_1PdS_S_iiiiiiiiiiiiiiE4sm_a has been demoted
// _ZZ11kernel__4_1PdS_S_iiiiiiiiiiiiiiE4sm_b has been demoted

.visible .entry _Z11kernel__1_1PdS_S_iiiiiiiiiiiiii(
	.param .u64 .ptr .align 1 _Z11kernel__1_1PdS_S_iiiiiiiiiiiiii_param_0,
	.param .u64 .ptr .align 1 _Z11kernel__1_1PdS_S_iiiiiiiiiiiiii_param_1,
	.param .u64 .ptr .align 1 _Z11kernel__1_1PdS_S_iiiiiiiiiiiiii_param_2,
	.param .u32 _Z11kernel__1_1PdS_S_iiiiiiiiiiiiii_param_3,
	.param .u32 _Z11kernel__1_1PdS_S_iiiiiiiiiiiiii_param_4,
	.param .u32 _Z11kernel__1_1PdS_S_iiiiiiiiiiiiii_param_5,
	.param .u32 _Z11kernel__1_1PdS_S_iiiiiiiiiiiiii_param_6,
	.param .u32 _Z11kernel__1_1PdS_S_iiiiiiiiiiiiii_param_7,
	.param .u32 _Z11kernel__1_1PdS_S_iiiiiiiiiiiiii_param_8,
	.param .u32 _Z11kernel__1_1PdS_S_iiiiiiiiiiiiii_param_9,
	.param .u32 _Z11kernel__1_1PdS_S_iiiiiiiiiiiiii_param_10,
	.param .u32 _Z11kernel__1_1PdS_S_iiiiiiiiiiiiii_param_11,
	.param .u32 _Z11kernel__1_1PdS_S_iiiiiiiiiiiiii_param_12,
	.param .u32 _Z11kernel__1_1PdS_S_iiiiiiiiiiiiii_param_13,
	.param .u32 _Z11kernel__1_1PdS_S_iiiiiiiiiiiiii_param_14,
	.param .u32 _Z11kernel__1_1PdS_S_iiiiiiiiiiiiii_param_15,
	.param .u32 _Z11kernel__1_1PdS_S_iiiiiiiiiiiiii_param_16
)
{
	.reg .pred 	%p<4>;
	.reg .b32 	%r<96>;
	.reg .b64 	%rd<73>;
	.reg .b64 	%fd<279>;
	// demoted variable
	.shared .align 8 .b8 _ZZ11kernel__1_1PdS_S_iiiiiiiiiiiiiiE4sm_a[12288];
	// demoted variable
	.shared .align 8 .b8 _ZZ11kernel__1_1PdS_S_iiiiiiiiiiiiiiE4sm_b[12288];
	ld.param.u32 	%r14, [_Z11kernel__1_1PdS_S_iiiiiiiiiiiiii_param_3];
	ld.param.u32 	%r22, [_Z11kernel__1_1PdS_S_iiiiiiiiiiiiii_param_4];
	ld.param.u32 	%r15, [_Z11kernel__1_1PdS_S_iiiiiiiiiiiiii_param_5];
	ld.param.u32 	%r23, [_Z11kernel__1_1PdS_S_iiiiiiiiiiiiii_param_8];
	ld.param.u32 	%r24, [_Z11kernel__1_1PdS_S_iiiiiiiiiiiiii_param_9];
	ld.param.u32 	%r25, [_Z11kernel__1_1PdS_S_iiiiiiiiiiiiii_param_10];
	ld.param.u32 	%r21, [_Z11kernel__1_1PdS_S_iiiiiiiiiiiiii_param_16];
	mov.u32 	%r1, %tid.x;
	mov.u32 	%r26, %tid.y;
	mov.u32 	%r27, %ctaid.x;
	mul.lo.s32 	%r28, %r24, %r23;
	mul.lo.s32 	%r29, %r28, %r25;
	div.u32 	%r30, %r27, %r29;
	mul.lo.s32 	%r31, %r30, %r29;
	sub.s32 	%r32, %r27, %r31;
	div.s32 	%r33, %r32, %r28;
	mul.lo.s32 	%r34, %r33, %r28;
	sub.s32 	%r35, %r32, %r34;
	div.s32 	%r36, %r35, %r23;
	mul.lo.s32 	%r37, %r36, %r23;
	sub.s32 	%r38, %r35, %r37;
	shl.b32 	%r39, %r38, 4;
	add.s32 	%r2, %r39, %r1;
	mul.lo.s32 	%r3, %r36, 6;
	shl.b32 	%r4, %r33, 4;
	mul.lo.s32 	%r5, %r30, 6;
	mad.lo.s32 	%r40, %r5, %r15, %r26;
	add.s32 	%r41, %r40, %r4;
	mad.lo.s32 	%r42, %r41, %r22, %r3;
	mul.lo.s32 	%r6, %r42, %r14;
	setp.lt.s32 	%p1, %r21, 1;
	mov.f64 	%fd207, 0d0000000000000000;
	mov.f64 	%fd208, %fd207;
	mov.f64 	%fd209, %fd207;
	mov.f64 	%fd210, %fd207;
	mov.f64 	%fd211, %fd207;
	mov.f64 	%fd212, %fd207;
	mov.f64 	%fd213, %fd207;
	mov.f64 	%fd214, %fd207;
	mov.f64 	%fd215, %fd207;
	mov.f64 	%fd216, %fd207;
	mov.f64 	%fd217, %fd207;
	mov.f64 	%fd218, %fd207;
	mov.f64 	%fd219, %fd207;
	mov.f64 	%fd220, %fd207;
	mov.f64 	%fd221, %fd207;
	mov.f64 	%fd222, %fd207;
	mov.f64 	%fd223, %fd207;
	mov.f64 	%fd224, %fd207;
	mov.f64 	%fd225, %fd207;
	mov.f64 	%fd226, %fd207;
	mov.f64 	%fd227, %fd207;
	mov.f64 	%fd228, %fd207;
	mov.f64 	%fd229, %fd207;
	mov.f64 	%fd230, %fd207;
	mov.f64 	%fd231, %fd207;
	mov.f64 	%fd232, %fd207;
	mov.f64 	%fd233, %fd207;
	mov.f64 	%fd234, %fd207;
	mov.f64 	%fd235, %fd207;
	mov.f64 	%fd236, %fd207;
	mov.f64 	%fd237, %fd207;
	mov.f64 	%fd238, %fd207;
	mov.f64 	%fd239, %fd207;
	mov.f64 	%fd240, %fd207;
	mov.f64 	%fd241, %fd207;
	mov.f64 	%fd242, %fd207;
	@%p1 bra 	$L__BB0_5;
	ld.param.u32 	%r87, [_Z11kernel__1_1PdS_S_iiiiiiiiiiiiii_param_7];
	ld.param.u32 	%r85, [_Z11kernel__1_1PdS_S_iiiiiiiiiiiiii_param_5];
	ld.param.u32 	%r83, [_Z11kernel__1_1PdS_S_iiiiiiiiiiiiii_param_3];
	add.s32 	%r7, %r4, %r1;
	mul.lo.s32 	%r44, %r87, %r85;
	mul.lo.s32 	%r8, %r3, %r83;
	mul.lo.s32 	%r9, %r44, %r5;
	mov.b32 	%r94, 0;
	mov.f64 	%fd207, 0d0000000000000000;
$L__BB0_2:
	.pragma "nounroll";
	ld.param.u32 	%r90, [_Z11kernel__1_1PdS_S_iiiiiiiiiiiiii_param_13];
	ld.param.u32 	%r89, [_Z11kernel__1_1PdS_S_iiiiiiiiiiiiii_param_12];
	ld.param.u32 	%r88, [_Z11kernel__1_1PdS_S_iiiiiiiiiiiiii_param_7];
	ld.param.u32 	%r86, [_Z11kernel__1_1PdS_S_iiiiiiiiiiiiii_param_5];
	ld.param.u32 	%r84, [_Z11kernel__1_1PdS_S_iiiiiiiiiiiiii_param_3];
	ld.param.u64 	%rd72, [_Z11kernel__1_1PdS_S_iiiiiiiiiiiiii_param_2];
	ld.param.u64 	%rd71, [_Z11kernel__1_1PdS_S_iiiiiiiiiiiiii_param_1];
	mov.u32 	%r46, %tid.y;
	add.s32 	%r47, %r94, %r46;
	mad.lo.s32 	%r48, %r47, %r89, %r2;
	add.s32 	%r49, %r48, %r8;
	cvta.to.global.u64 	%rd4, %rd71;
	mul.wide.u32 	%rd5, %r49, 8;
	add.s64 	%rd6, %rd4, %rd5;
	ld.global.f64 	%fd147, [%rd6];
	mul.lo.s32 	%r50, %r46, 768;
	mov.u32 	%r51, _ZZ11kernel__1_1PdS_S_iiiiiiiiiiiiiiE4sm_a;
	add.s32 	%r52, %r51, %r50;
	mov.u32 	%r53, %tid.x;
	shl.b32 	%r54, %r53, 3;
	add.s32 	%r55, %r52, %r54;
	st.shared.f64 	[%r55], %fd147;
	add.s32 	%r56, %r49, %r84;
	mul.wide.u32 	%rd7, %r56, 8;
	add.s64 	%rd8, %rd4, %rd7;
	ld.global.f64 	%fd148, [%rd8];
	st.shared.f64 	[%r55+128], %fd148;
	add.s32 	%r57, %r56, %r84;
	mul.wide.u32 	%rd9, %r57, 8;
	add.s64 	%rd10, %rd4, %rd9;
	ld.global.f64 	%fd149, [%rd10];
	st.shared.f64 	[%r55+256], %fd149;
	add.s32 	%r58, %r57, %r84;
	mul.wide.u32 	%rd11, %r58, 8;
	add.s64 	%rd12, %rd4, %rd11;
	ld.global.f64 	%fd150, [%rd12];
	st.shared.f64 	[%r55+384], %fd150;
	add.s32 	%r59, %r58, %r84;
	mul.wide.u32 	%rd13, %r59, 8;
	add.s64 	%rd14, %rd4, %rd13;
	ld.global.f64 	%fd151, [%rd14];
	st.shared.f64 	[%r55+512], %fd151;
	add.s32 	%r60, %r59, %r84;
	mul.wide.u32 	%rd15, %r60, 8;
	add.s64 	%rd16, %rd4, %rd15;
	ld.global.f64 	%fd152, [%rd16];
	st.shared.f64 	[%r55+640], %fd152;
	mad.lo.s32 	%r61, %r47, %r90, %r7;
	add.s32 	%r62, %r61, %r9;
	cvta.to.global.u64 	%rd17, %rd72;
	mul.wide.u32 	%rd18, %r62, 8;
	add.s64 	%rd19, %rd17, %rd18;
	ld.global.f64 	%fd153, [%rd19];
	mov.u32 	%r63, _ZZ11kernel__1_1PdS_S_iiiiiiiiiiiiiiE4sm_b;
	add.s32 	%r64, %r63, %r50;
	add.s32 	%r65, %r64, %r54;
	st.shared.f64 	[%r65], %fd153;
	mul.lo.s32 	%r66, %r88, %r86;
	add.s32 	%r67, %r62, %r66;
	mul.wide.u32 	%rd20, %r67, 8;
	add.s64 	%rd21, %rd17, %rd20;
	ld.global.f64 	%fd154, [%rd21];
	st.shared.f64 	[%r65+128], %fd154;
	add.s32 	%r68, %r67, %r66;
	mul.wide.u32 	%rd22, %r68, 8;
	add.s64 	%rd23, %rd17, %rd22;
	ld.global.f64 	%fd155, [%rd23];
	st.shared.f64 	[%r65+256], %fd155;
	add.s32 	%r69, %r68, %r66;
	mul.wide.u32 	%rd24, %r69, 8;
	add.s64 	%rd25, %rd17, %rd24;
	ld.global.f64 	%fd156, [%rd25];
	st.shared.f64 	[%r65+384], %fd156;
	add.s32 	%r70, %r69, %r66;
	mul.wide.u32 	%rd26, %r70, 8;
	add.s64 	%rd27, %rd17, %rd26;
	ld.global.f64 	%fd157, [%rd27];
	st.shared.f64 	[%r65+512], %fd157;
	add.s32 	%r71, %r70, %r66;
	mul.wide.u32 	%rd28, %r71, 8;
	add.s64 	%rd29, %rd17, %rd28;
	ld.global.f64 	%fd158, [%rd29];
	st.shared.f64 	[%r65+640], %fd158;
	bar.sync 	0;
	mov.b32 	%r95, 384;
$L__BB0_3:
	mov.u32 	%r72, %tid.y;
	shl.b32 	%r73, %r72, 3;
	mov.u32 	%r74, _ZZ11kernel__1_1PdS_S_iiiiiiiiiiiiiiE4sm_b;
	add.s32 	%r75, %r74, %r73;
	add.s32 	%r76, %r75, %r95;
	ld.shared.f64 	%fd159, [%r76+256];
	ld.shared.f64 	%fd160, [%r76+128];
	ld.shared.f64 	%fd161, [%r76];
	ld.shared.f64 	%fd162, [%r76+-128];
	ld.shared.f64 	%fd163, [%r76+-256];
	ld.shared.f64 	%fd164, [%r76+-384];
	mov.u32 	%r77, %tid.x;
	shl.b32 	%r78, %r77, 3;
	mov.u32 	%r79, _ZZ11kernel__1_1PdS_S_iiiiiiiiiiiiiiE4sm_a;
	add.s32 	%r80, %r79, %r78;
	add.s32 	%r81, %r80, %r95;
	ld.shared.f64 	%fd165, [%r81+-384];
	fma.rn.f64 	%fd242, %fd164, %fd165, %fd242;
	fma.rn.f64 	%fd236, %fd163, %fd165, %fd236;
	fma.rn.f64 	%fd230, %fd162, %fd165, %fd230;
	fma.rn.f64 	%fd224, %fd161, %fd165, %fd224;
	fma.rn.f64 	%fd218, %fd160, %fd165, %fd218;
	fma.rn.f64 	%fd212, %fd159, %fd165, %fd212;
	ld.shared.f64 	%fd166, [%r81+-256];
	fma.rn.f64 	%fd241, %fd164, %fd166, %fd241;
	fma.rn.f64 	%fd235, %fd163, %fd166, %fd235;
	fma.rn.f64 	%fd229, %fd162, %fd166, %fd229;
	fma.rn.f64 	%fd223, %fd161, %fd166, %fd223;
	fma.rn.f64 	%fd217, %fd160, %fd166, %fd217;
	fma.rn.f64 	%fd211, %fd159, %fd166, %fd211;
	ld.shared.f64 	%fd167, [%r81+-128];
	fma.rn.f64 	%fd240, %fd164, %fd167, %fd240;
	fma.rn.f64 	%fd234, %fd163, %fd167, %fd234;
	fma.rn.f64 	%fd228, %fd162, %fd167, %fd228;
	fma.rn.f64 	%fd222, %fd161, %fd167, %fd222;
	fma.rn.f64 	%fd216, %fd160, %fd167, %fd216;
	fma.rn.f64 	%fd210, %fd159, %fd167, %fd210;
	ld.shared.f64 	%fd168, [%r81];
	fma.rn.f64 	%fd239, %fd164, %fd168, %fd239;
	fma.rn.f64 	%fd233, %fd163, %fd168, %fd233;
	fma.rn.f64 	%fd227, %fd162, %fd168, %fd227;
	fma.rn.f64 	%fd221, %fd161, %fd168, %fd221;
	fma.rn.f64 	%fd215, %fd160, %fd168, %fd215;
	fma.rn.f64 	%fd209, %fd159, %fd168, %fd209;
	ld.shared.f64 	%fd169, [%r81+128];
	fma.rn.f64 	%fd238, %fd164, %fd169, %fd238;
	fma.rn.f64 	%fd232, %fd163, %fd169, %fd232;
	fma.rn.f64 	%fd226, %fd162, %fd169, %fd226;
	fma.rn.f64 	%fd220, %fd161, %fd169, %fd220;
	fma.rn.f64 	%fd214, %fd160, %fd169, %fd214;
	fma.rn.f64 	%fd208, %fd159, %fd169, %fd208;
	ld.shared.f64 	%fd170, [%r81+256];
	fma.rn.f64 	%fd237, %fd164, %fd170, %fd237;
	fma.rn.f64 	%fd231, %fd163, %fd170, %fd231;
	fma.rn.f64 	%fd225, %fd162, %fd170, %fd225;
	fma.rn.f64 	%fd219, %fd161, %fd170, %fd219;
	fma.rn.f64 	%fd213, %fd160, %fd170, %fd213;
	fma.rn.f64 	%fd207, %fd159, %fd170, %fd207;
	add.s32 	%r95, %r95, 768;
	setp.ne.s32 	%p2, %r95, 12672;
	@%p2 bra 	$L__BB0_3;
	ld.param.u32 	%r93, [_Z11kernel__1_1PdS_S_iiiiiiiiiiiiii_param_16];
	bar.sync 	0;
	add.s32 	%r94, %r94, 16;
	setp.lt.s32 	%p3, %r94, %r93;
	@%p3 bra 	$L__BB0_2;
$L__BB0_5:
	ld.param.u32 	%r92, [_Z11kernel__1_1PdS_S_iiiiiiiiiiiiii_param_15];
	ld.param.u32 	%r91, [_Z11kernel__1_1PdS_S_iiiiiiiiiiiiii_param_14];
	ld.param.u64 	%rd70, [_Z11kernel__1_1PdS_S_iiiiiiiiiiiiii_param_0];
	cvta.to.global.u64 	%rd30, %rd70;
	add.s32 	%r82, %r6, %r2;
	mul.wide.s32 	%rd31, %r82, 8;
	add.s64 	%rd32, %rd30, %rd31;
	st.global.f64 	[%rd32], %fd242;
	mul.wide.s32 	%rd33, %r91, 8;
	add.s64 	%rd34, %rd32, %rd33;
	st.global.f64 	[%rd34], %fd241;
	add.s64 	%rd35, %rd34, %rd33;
	st.global.f64 	[%rd35], %fd240;
	add.s64 	%rd36, %rd35, %rd33;
	st.global.f64 	[%rd36], %fd239;
	add.s64 	%rd37, %rd36, %rd33;
	st.global.f64 	[%rd37], %fd238;
	add.s64 	%rd38, %rd37, %rd33;
	st.global.f64 	[%rd38], %fd237;
	mul.wide.s32 	%rd39, %r92, 8;
	add.s64 	%rd40, %rd32, %rd39;
	st.global.f64 	[%rd40], %fd236;
	add.s64 	%rd41, %rd40, %rd33;
	st.global.f64 	[%rd41], %fd235;
	add.s64 	%rd42, %rd41, %rd33;
	st.global.f64 	[%rd42], %fd234;
	add.s64 	%rd43, %rd42, %rd33;
	st.global.f64 	[%rd43], %fd233;
	add.s64 	%rd44, %rd43, %rd33;
	st.global.f64 	[%rd44], %fd232;
	add.s64 	%rd45, %rd44, %rd33;
	st.global.f64 	[%rd45], %fd231;
	add.s64 	%rd46, %rd40, %rd39;
	st.global.f64 	[%rd46], %fd230;
	add.s64 	%rd47, %rd46, %rd33;
	st.global.f64 	[%rd47], %fd229;
	add.s64 	%rd48, %rd47, %rd33;
	st.global.f64 	[%rd48], %fd228;
	add.s64 	%rd49, %rd48, %rd33;
	st.global.f64 	[%rd49], %fd227;
	add.s64 	%rd50, %rd49, %rd33;
	st.global.f64 	[%rd50], %fd226;
	add.s64 	%rd51, %rd50, %rd33;
	st.global.f64 	[%rd51], %fd225;
	add.s64 	%rd52, %rd46, %rd39;
	st.global.f64 	[%rd52], %fd224;
	add.s64 	%rd53, %rd52, %rd33;
	st.global.f64 	[%rd53], %fd223;
	add.s64 	%rd54, %rd53, %rd33;
	st.global.f64 	[%rd54], %fd222;
	add.s64 	%rd55, %rd54, %rd33;
	st.global.f64 	[%rd55], %fd221;
	add.s64 	%rd56, %rd55, %rd33;
	st.global.f64 	[%rd56], %fd220;
	add.s64 	%rd57, %rd56, %rd33;
	st.global.f64 	[%rd57], %fd219;
	add.s64 	%rd58, %rd52, %rd39;
	st.global.f64 	[%rd58], %fd218;
	add.s64 	%rd59, %rd58, %rd33;
	st.global.f64 	[%rd59], %fd217;
	add.s64 	%rd60, %rd59, %rd33;
	st.global.f64 	[%rd60], %fd216;
	add.s64 	%rd61, %rd60, %rd33;
	st.global.f64 	[%rd61], %fd215;
	add.s64 	%rd62, %rd61, %rd33;
	st.global.f64 	[%rd62], %fd214;
	add.s64 	%rd63, %rd62, %rd33;
	st.global.f64 	[%rd63], %fd213;
	add.s64 	%rd64, %rd58, %rd39;
	st.global.f64 	[%rd64], %fd212;
	add.s64 	%rd65, %rd64, %rd33;
	st.global.f64 	[%rd65], %fd211;
	add.s64 	%rd66, %rd65, %rd33;
	st.global.f64 	[%rd66], %fd210;
	add.s64 	%rd67, %rd66, %rd33;
	st.global.f64 	[%rd67], %fd209;
	add.s64 	%rd68, %rd67, %rd33;
	st.global.f64 	[%rd68], %fd208;
	add.s64 	%rd69, %rd68, %rd33;
	st.global.f64 	[%rd69], %fd207;
	ret;

}
	// .globl	_Z11kernel__2_1PdS_S_iiiiiiiiiiiiii
.visible .entry _Z11kernel__2_1PdS_S_iiiiiiiiiiiiii(
	.param .u64 .ptr .align 1 _Z11kernel__2_1PdS_S_iiiiiiiiiiiiii_param_0,
	.param .u64 .ptr .align 1 _Z11kernel__2_1PdS_S_iiiiiiiiiiiiii_param_1,
	.param .u64 .ptr .align 1 _Z11kernel__2_1PdS_S_iiiiiiiiiiiiii_param_2,
	.param .u32 _Z11kernel__2_1PdS_S_iiiiiiiiiiiiii_param_3,
	.param .u32 _Z11kernel__2_1PdS_S_iiiiiiiiiiiiii_param_4,
	.param .u32 _Z11kernel__2_1PdS_S_iiiiiiiiiiiiii_param_5,
	.param .u32 _Z11kernel__2_1PdS_S_iiiiiiiiiiiiii_param_6,
	.param .u32 _Z11kernel__2_1PdS_S_iiiiiiiiiiiiii_param_7,
	.param .u32 _Z11kernel__2_1PdS_S_iiiiiiiiiiiiii_param_8,
	.param .u32 _Z11kernel__2_1PdS_S_iiiiiiiiiiiiii_param_9,
	.param .u32 _Z11kernel__2_1PdS_S_iiiiiiiiiiiiii_param_10,
	.param .u32 _Z11kernel__2_1PdS_S_iiiiiiiiiiiiii_param_11,
	.param .u32 _Z11kernel__2_1PdS_S_iiiiiiiiiiiiii_param_12,
	.param .u32 _Z11kernel__2_1PdS_S_iiiiiiiiiiiiii_param_13,
	.param .u32 _Z11kernel__2_1PdS_S_iiiiiiiiiiiiii_param_14,
	.param .u32 _Z11kernel__2_1PdS_S_iiiiiiiiiiiiii_param_15,
	.param .u32 _Z11kernel__2_1PdS_S_iiiiiiiiiiiiii_param_16
)
{
	.reg .pred 	%p<7>;
	.reg .b32 	%r<111>;
	.reg .b64 	%rd<73>;
	.reg .b64 	%fd<351>;
	// demoted variable
	.shared .align 8 .b8 _ZZ11kernel__2_1PdS_S_iiiiiiiiiiiiiiE4sm_a[12288];
	// demoted variable
	.shared .align 8 .b8 _ZZ11kernel__2_1PdS_S_iiiiiiiiiiiiiiE4sm_b[12288];
	ld.param.u32 	%r23, [_Z11kernel__2_1PdS_S_iiiiiiiiiiiiii_param_3];
	ld.param.u32 	%r31, [_Z11kernel__2_1PdS_S_iiiiiiiiiiiiii_param_4];
	ld.param.u32 	%r24, [_Z11kernel__2_1PdS_S_iiiiiiiiiiiiii_param_5];
	ld.param.u32 	%r32, [_Z11kernel__2_1PdS_S_iiiiiiiiiiiiii_param_8];
	ld.param.u32 	%r33, [_Z11kernel__2_1PdS_S_iiiiiiiiiiiiii_param_9];
	ld.param.u32 	%r34, [_Z11kernel__2_1PdS_S_iiiiiiiiiiiiii_param_10];
	ld.param.u32 	%r30, [_Z11kernel__2_1PdS_S_iiiiiiiiiiiiii_param_16];
	mov.u32 	%r1, %tid.x;
	mov.u32 	%r35, %tid.y;
	mov.u32 	%r36, %ctaid.x;
	mul.lo.s32 	%r37, %r33, %r32;
	mul.lo.s32 	%r38, %r37, %r34;
	div.u32 	%r39, %r36, %r38;
	mul.lo.s32 	%r40, %r39, %r38;
	sub.s32 	%r41, %r36, %r40;
	div.s32 	%r42, %r41, %r37;
	mul.lo.s32 	%r43, %r42, %r37;
	sub.s32 	%r44, %r41, %r43;
	div.s32 	%r45, %r44, %r32;
	mul.lo.s32 	%r46, %r45, %r32;
	sub.s32 	%r47, %r44, %r46;
	shl.b32 	%r48, %r47, 4;
	add.s32 	%r2, %r48, %r1;
	mul.lo.s32 	%r3, %r45, 6;
	shl.b32 	%r4, %r42, 4;
	mul.lo.s32 	%r5, %r39, 6;
	mad.lo.s32 	%r49, %r5, %r24, %r35;
	add.s32 	%r50, %r49, %r4;
	mad.lo.s32 	%r51, %r50, %r31, %r3;
	mul.lo.s32 	%r6, %r51, %r23;
	setp.lt.s32 	%p1, %r30, 1;
	mov.f64 	%fd279, 0d0000000000000000;
	mov.f64 	%fd280, %fd279;
	mov.f64 	%fd281, %fd279;
	mov.f64 	%fd282, %fd279;
	mov.f64 	%fd283, %fd279;
	mov.f64 	%fd284, %fd279;
	mov.f64 	%fd285, %fd279;
	mov.f64 	%fd286, %fd279;
	mov.f64 	%fd287, %fd279;
	mov.f64 	%fd288, %fd279;
	mov.f64 	%fd289, %fd279;
	mov.f64 	%fd290, %fd279;
	mov.f64 	%fd291, %fd279;
	mov.f64 	%fd292, %fd279;
	mov.f64 	%fd293, %fd279;
	mov.f64 	%fd294, %fd279;
	mov.f64 	%fd295, %fd279;
	mov.f64 	%fd296, %fd279;
	mov.f64 	%fd297, %fd279;
	mov.f64 	%fd298, %fd279;
	mov.f64 	%fd299, %fd279;
	mov.f64 	%fd300, %fd279;
	mov.f64 	%fd301, %fd279;
	mov.f64 	%fd302, %fd279;
	mov.f64 	%fd303, %fd279;
	mov.f64 	%fd304, %fd279;
	mov.f64 	%fd305, %fd279;
	mov.f64 	%fd306, %fd279;
	mov.f64 	%fd307, %fd279;
	mov.f64 	%fd308, %fd279;
	mov.f64 	%fd309, %fd279;
	mov.f64 	%fd310, %fd279;
	mov.f64 	%fd311, %fd279;
	mov.f64 	%fd312, %fd279;
	mov.f64 	%fd313, %fd279;
	mov.f64 	%fd314, %fd279;
	@%p1 bra 	$L__BB1_8;
	ld.param.u32 	%r98, [_Z11kernel__2_1PdS_S_iiiiiiiiiiiiii_param_7];
	ld.param.u32 	%r96, [_Z11kernel__2_1PdS_S_iiiiiiiiiiiiii_param_5];
	ld.param.u32 	%r94, [_Z11kernel__2_1PdS_S_iiiiiiiiiiiiii_param_3];
	add.s32 	%r7, %r4, %r1;
	mul.lo.s32 	%r53, %r98, %r96;
	mul.lo.s32 	%r8, %r3, %r94;
	mul.lo.s32 	%r9, %r53, %r5;
	mov.b32 	%r106, 0;
	mov.f64 	%fd279, 0d0000000000000000;
	mov.u32 	%r107, %r106;
$L__BB1_2:
	.pragma "nounroll";
	ld.param.u32 	%r104, [_Z11kernel__2_1PdS_S_iiiiiiiiiiiiii_param_16];
	add.s32 	%r12, %r106, 16;
	sub.s32 	%r54, %r12, %r104;
	setp.gt.s32 	%p2, %r54, 0;
	selp.b32 	%r107, %r54, %r107, %p2;
	sub.s32 	%r55, 16, %r107;
	mov.u32 	%r56, %tid.y;
	setp.ge.u32 	%p3, %r56, %r55;
	@%p3 bra 	$L__BB1_4;
	ld.param.u32 	%r101, [_Z11kernel__2_1PdS_S_iiiiiiiiiiiiii_param_13];
	ld.param.u32 	%r100, [_Z11kernel__2_1PdS_S_iiiiiiiiiiiiii_param_12];
	ld.param.u32 	%r99, [_Z11kernel__2_1PdS_S_iiiiiiiiiiiiii_param_7];
	ld.param.u32 	%r97, [_Z11kernel__2_1PdS_S_iiiiiiiiiiiiii_param_5];
	ld.param.u32 	%r95, [_Z11kernel__2_1PdS_S_iiiiiiiiiiiiii_param_3];
	ld.param.u64 	%rd72, [_Z11kernel__2_1PdS_S_iiiiiiiiiiiiii_param_2];
	ld.param.u64 	%rd71, [_Z11kernel__2_1PdS_S_iiiiiiiiiiiiii_param_1];
	mov.u32 	%r57, %tid.y;
	add.s32 	%r58, %r106, %r57;
	mad.lo.s32 	%r59, %r58, %r100, %r2;
	add.s32 	%r60, %r59, %r8;
	cvta.to.global.u64 	%rd4, %rd71;
	mul.wide.u32 	%rd5, %r60, 8;
	add.s64 	%rd6, %rd4, %rd5;
	ld.global.f64 	%fd183, [%rd6];
	mul.lo.s32 	%r61, %r57, 768;
	mov.u32 	%r62, _ZZ11kernel__2_1PdS_S_iiiiiiiiiiiiiiE4sm_a;
	add.s32 	%r63, %r62, %r61;
	mov.u32 	%r64, %tid.x;
	shl.b32 	%r65, %r64, 3;
	add.s32 	%r66, %r63, %r65;
	st.shared.f64 	[%r66], %fd183;
	add.s32 	%r67, %r60, %r95;
	mul.wide.u32 	%rd7, %r67, 8;
	add.s64 	%rd8, %rd4, %rd7;
	ld.global.f64 	%fd184, [%rd8];
	st.shared.f64 	[%r66+128], %fd184;
	add.s32 	%r68, %r67, %r95;
	mul.wide.u32 	%rd9, %r68, 8;
	add.s64 	%rd10, %rd4, %rd9;
	ld.global.f64 	%fd185, [%rd10];
	st.shared.f64 	[%r66+256], %fd185;
	add.s32 	%r69, %r68, %r95;
	mul.wide.u32 	%rd11, %r69, 8;
	add.s64 	%rd12, %rd4, %rd11;
	ld.global.f64 	%fd186, [%rd12];
	st.shared.f64 	[%r66+384], %fd186;
	add.s32 	%r70, %r69, %r95;
	mul.wide.u32 	%rd13, %r70, 8;
	add.s64 	%rd14, %rd4, %rd13;
	ld.global.f64 	%fd187, [%rd14];
	st.shared.f64 	[%r66+512], %fd187;
	add.s32 	%r71, %r70, %r95;
	mul.wide.u32 	%rd15, %r71, 8;
	add.s64 	%rd16, %rd4, %rd15;
	ld.global.f64 	%fd188, [%rd16];
	st.shared.f64 	[%r66+640], %fd188;
	mad.lo.s32 	%r72, %r58, %r101, %r7;
	add.s32 	%r73, %r72, %r9;
	cvta.to.global.u64 	%rd17, %rd72;
	mul.wide.u32 	%rd18, %r73, 8;
	add.s64 	%rd19, %rd17, %rd18;
	ld.global.f64 	%fd189, [%rd19];
	mov.u32 	%r74, _ZZ11kernel__2_1PdS_S_iiiiiiiiiiiiiiE4sm_b;
	add.s32 	%r75, %r74, %r61;
	add.s32 	%r76, %r75, %r65;
	st.shared.f64 	[%r76], %fd189;
	mul.lo.s32 	%r77, %r99, %r97;
	add.s32 	%r78, %r73, %r77;
	mul.wide.u32 	%rd20, %r78, 8;
	add.s64 	%rd21, %rd17, %rd20;
	ld.global.f64 	%fd190, [%rd21];
	st.shared.f64 	[%r76+128], %fd190;
	add.s32 	%r79, %r78, %r77;
	mul.wide.u32 	%rd22, %r79, 8;
	add.s64 	%rd23, %rd17, %rd22;
	ld.global.f64 	%fd191, [%rd23];
	st.shared.f64 	[%r76+256], %fd191;
	add.s32 	%r80, %r79, %r77;
	mul.wide.u32 	%rd24, %r80, 8;
	add.s64 	%rd25, %rd17, %rd24;
	ld.global.f64 	%fd192, [%rd25];
	st.shared.f64 	[%r76+384], %fd192;
	add.s32 	%r81, %r80, %r77;
	mul.wide.u32 	%rd26, %r81, 8;
	add.s64 	%rd27, %rd17, %rd26;
	ld.global.f64 	%fd193, [%rd27];
	st.shared.f64 	[%r76+512], %fd193;
	add.s32 	%r82, %r81, %r77;
	mul.wide.u32 	%rd28, %r82, 8;
	add.s64 	%rd29, %rd17, %rd28;
	ld.global.f64 	%fd194, [%rd29];
	st.shared.f64 	[%r76+640], %fd194;
$L__BB1_4:
	bar.sync 	0;
	setp.gt.s32 	%p4, %r107, 15;
	@%p4 bra 	$L__BB1_7;
	mov.u32 	%r83, %tid.x;
	shl.b32 	%r84, %r83, 3;
	mov.u32 	%r85, _ZZ11kernel__2_1PdS_S_iiiiiiiiiiiiiiE4sm_a;
	add.s32 	%r86, %r84, %r85;
	add.s32 	%r108, %r86, 384;
	mov.u32 	%r87, %tid.y;
	shl.b32 	%r88, %r87, 3;
	mov.u32 	%r89, _ZZ11kernel__2_1PdS_S_iiiiiiiiiiiiiiE4sm_b;
	add.s32 	%r90, %r88, %r89;
	add.s32 	%r109, %r90, 384;
	sub.s32 	%r91, 16, %r107;
	max.s32 	%r92, %r91, 1;
	neg.s32 	%r110, %r92;
$L__BB1_6:
	ld.shared.f64 	%fd195, [%r109+256];
	ld.shared.f64 	%fd196, [%r109+128];
	ld.shared.f64 	%fd197, [%r109];
	ld.shared.f64 	%fd198, [%r109+-128];
	ld.shared.f64 	%fd199, [%r109+-256];
	ld.shared.f64 	%fd200, [%r109+-384];
	ld.shared.f64 	%fd201, [%r108+-384];
	fma.rn.f64 	%fd314, %fd200, %fd201, %fd314;
	fma.rn.f64 	%fd308, %fd199, %fd201, %fd308;
	fma.rn.f64 	%fd302, %fd198, %fd201, %fd302;
	fma.rn.f64 	%fd296, %fd197, %fd201, %fd296;
	fma.rn.f64 	%fd290, %fd196, %fd201, %fd290;
	fma.rn.f64 	%fd284, %fd195, %fd201, %fd284;
	ld.shared.f64 	%fd202, [%r108+-256];
	fma.rn.f64 	%fd313, %fd200, %fd202, %fd313;
	fma.rn.f64 	%fd307, %fd199, %fd202, %fd307;
	fma.rn.f64 	%fd301, %fd198, %fd202, %fd301;
	fma.rn.f64 	%fd295, %fd197, %fd202, %fd295;
	fma.rn.f64 	%fd289, %fd196, %fd202, %fd289;
	fma.rn.f64 	%fd283, %fd195, %fd202, %fd283;
	ld.shared.f64 	%fd203, [%r108+-128];
	fma.rn.f64 	%fd312, %fd200, %fd203, %fd312;
	fma.rn.f64 	%fd306, %fd199, %fd203, %fd306;
	fma.rn.f64 	%fd300, %fd198, %fd203, %fd300;
	fma.rn.f64 	%fd294, %fd197, %fd203, %fd294;
	fma.rn.f64 	%fd288, %fd196, %fd203, %fd288;
	fma.rn.f64 	%fd282, %fd195, %fd203, %fd282;
	ld.shared.f64 	%fd204, [%r108];
	fma.rn.f64 	%fd311, %fd200, %fd204, %fd311;
	fma.rn.f64 	%fd305, %fd199, %fd204, %fd305;
	fma.rn.f64 	%fd299, %fd198, %fd204, %fd299;
	fma.rn.f64 	%fd293, %fd197, %fd204, %fd293;
	fma.rn.f64 	%fd287, %fd196, %fd204, %fd287;
	fma.rn.f64 	%fd281, %fd195, %fd204, %fd281;
	ld.shared.f64 	%fd205, [%r108+128];
	fma.rn.f64 	%fd310, %fd200, %fd205, %fd310;
	fma.rn.f64 	%fd304, %fd199, %fd205, %fd304;
	fma.rn.f64 	%fd298, %fd198, %fd205, %fd298;
	fma.rn.f64 	%fd292, %fd197, %fd205, %fd292;
	fma.rn.f64 	%fd286, %fd196, %fd205, %fd286;
	fma.rn.f64 	%fd280, %fd195, %fd205, %fd280;
	ld.shared.f64 	%fd206, [%r108+256];
	fma.rn.f64 	%fd309, %fd200, %fd206, %fd309;
	fma.rn.f64 	%fd303, %fd199, %fd206, %fd303;
	fma.rn.f64 	%fd297, %fd198, %fd206, %fd297;
	fma.rn.f64 	%fd291, %fd197, %fd206, %fd291;
	fma.rn.f64 	%fd285, %fd196, %fd206, %fd285;
	fma.rn.f64 	%fd279, %fd195, %fd206, %fd279;
	add.s32 	%r110, %r110, 1;
	setp.ne.s32 	%p5, %r110, 0;
	add.s32 	%r109, %r109, 768;
	add.s32 	%r108, %r108, 768;
	@%p5 bra 	$L__BB1_6;
$L__BB1_7:
	ld.param.u32 	%r105, [_Z11kernel__2_1PdS_S_iiiiiiiiiiiiii_param_16];
	bar.sync 	0;
	setp.lt.s32 	%p6, %r12, %r105;
	mov.u32 	%r106, %r12;
	@%p6 bra 	$L__BB1_2;
$L__BB1_8:
	ld.param.u32 	%r103, [_Z11kernel__2_1PdS_S_iiiiiiiiiiiiii_param_15];
	ld.param.u32 	%r102, [_Z11kernel__2_1PdS_S_iiiiiiiiiiiiii_param_14];
	ld.param.u64 	%rd70, [_Z11kernel__2_1PdS_S_iiiiiiiiiiiiii_param_0];
	cvta.to.global.u64 	%rd30, %rd70;
	add.s32 	%r93, %r6, %r2;
	mul.wide.s32 	%rd31, %r93, 8;
	add.s64 	%rd32, %rd30, %rd31;
	st.global.f64 	[%rd32], %fd314;
	mul.wide.s32 	%rd33, %r102, 8;
	add.s64 	%rd34, %rd32, %rd33;
	st.global.f64 	[%rd34], %fd313;
	add.s64 	%rd35, %rd34, %rd33;
	st.global.f64 	[%rd35], %fd312;
	add.s64 	%rd36, %rd35, %rd33;
	st.global.f64 	[%rd36], %fd311;
	add.s64 	%rd37, %rd36, %rd33;
	st.global.f64 	[%rd37], %fd310;
	add.s64 	%rd38, %rd37, %rd33;
	st.global.f64 	[%rd38], %fd309;
	mul.wide.s32 	%rd39, %r103, 8;
	add.s64 	%rd40, %rd32, %rd39;
	st.global.f64 	[%rd40], %fd308;
	add.s64 	%rd41, %rd40, %rd33;
	st.global.f64 	[%rd41], %fd307;
	add.s64 	%rd42, %rd41, %rd33;
	st.global.f64 	[%rd42], %fd306;
	add.s64 	%rd43, %rd42, %rd33;
	st.global.f64 	[%rd43], %fd305;
	add.s64 	%rd44, %rd43, %rd33;
	st.global.f64 	[%rd44], %fd304;
	add.s64 	%rd45, %rd44, %rd33;
	st.global.f64 	[%rd45], %fd303;
	add.s64 	%rd46, %rd40, %rd39;
	st.global.f64 	[%rd46], %fd302;
	add.s64 	%rd47, %rd46, %rd33;
	st.global.f64 	[%rd47], %fd301;
	add.s64 	%rd48, %rd47, %rd33;
	st.global.f64 	[%rd48], %fd300;
	add.s64 	%rd49, %rd48, %rd33;
	st.global.f64 	[%rd49], %fd299;
	add.s64 	%rd50, %rd49, %rd33;
	st.global.f64 	[%rd50], %fd298;
	add.s64 	%rd51, %rd50, %rd33;
	st.global.f64 	[%rd51], %fd297;
	add.s64 	%rd52, %rd46, %rd39;
	st.global.f64 	[%rd52], %fd296;
	add.s64 	%rd53, %rd52, %rd33;
	st.global.f64 	[%rd53], %fd295;
	add.s64 	%rd54, %rd53, %rd33;
	st.global.f64 	[%rd54], %fd294;
	add.s64 	%rd55, %rd54, %rd33;
	st.global.f64 	[%rd55], %fd293;
	add.s64 	%rd56, %rd55, %rd33;
	st.global.f64 	[%rd56], %fd292;
	add.s64 	%rd57, %rd56, %rd33;
	st.global.f64 	[%rd57], %fd291;
	add.s64 	%rd58, %rd52, %rd39;
	st.global.f64 	[%rd58], %fd290;
	add.s64 	%rd59, %rd58, %rd33;
	st.global.f64 	[%rd59], %fd289;
	add.s64 	%rd60, %rd59, %rd33;
	st.global.f64 	[%rd60], %fd288;
	add.s64 	%rd61, %rd60, %rd33;
	st.global.f64 	[%rd61], %fd287;
	add.s64 	%rd62, %rd61, %rd33;
	st.global.f64 	[%rd62], %fd286;
	add.s64 	%rd63, %rd62, %rd33;
	st.global.f64 	[%rd63], %fd285;
	add.s64 	%rd64, %rd58, %rd39;
	st.global.f64 	[%rd64], %fd284;
	add.s64 	%rd65, %rd64, %rd33;
	st.global.f64 	[%rd65], %fd283;
	add.s64 	%rd66, %rd65, %rd33;
	st.global.f64 	[%rd66], %fd282;
	add.s64 	%rd67, %rd66, %rd33;
	st.global.f64 	[%rd67], %fd281;
	add.s64 	%rd68, %rd67, %rd33;
	st.global.f64 	[%rd68], %fd280;
	add.s64 	%rd69, %rd68, %rd33;
	st.global.f64 	[%rd69], %fd279;
	ret;

}
	// .globl	_Z11kernel__3_1PdS_S_iiiiiiiiiiiiii
.visible .entry _Z11kernel__3_1PdS_S_iiiiiiiiiiiiii(
	.param .u64 .ptr .align 1 _Z11kernel__3_1PdS_S_iiiiiiiiiiiiii_param_0,
	.param .u64 .ptr .align 1 _Z11kernel__3_1PdS_S_iiiiiiiiiiiiii_param_1,
	.param .u64 .ptr .align 1 _Z11kernel__3_1PdS_S_iiiiiiiiiiiiii_param_2,
	.param .u32 _Z11kernel__3_1PdS_S_iiiiiiiiiiiiii_param_3,
	.param .u32 _Z11kernel__3_1PdS_S_iiiiiiiiiiiiii_param_4,
	.param .u32 _Z11kernel__3_1PdS_S_iiiiiiiiiiiiii_param_5,
	.param .u32 _Z11kernel__3_1PdS_S_iiiiiiiiiiiiii_param_6,
	.param .u32 _Z11kernel__3_1PdS_S_iiiiiiiiiiiiii_param_7,
	.param .u32 _Z11kernel__3_1PdS_S_iiiiiiiiiiiiii_param_8,
	.param .u32 _Z11kernel__3_1PdS_S_iiiiiiiiiiiiii_param_9,
	.param .u32 _Z11kernel__3_1PdS_S_iiiiiiiiiiiiii_param_10,
	.param .u32 _Z11kernel__3_1PdS_S_iiiiiiiiiiiiii_param_11,
	.param .u32 _Z11kernel__3_1PdS_S_iiiiiiiiiiiiii_param_12,
	.param .u32 _Z11kernel__3_1PdS_S_iiiiiiiiiiiiii_param_13,
	.param .u32 _Z11kernel__3_1PdS_S_iiiiiiiiiiiiii_param_14,
	.param .u32 _Z11kernel__3_1PdS_S_iiiiiiiiiiiiii_param_15,
	.param .u32 _Z11kernel__3_1PdS_S_iiiiiiiiiiiiii_param_16
)
{
	.reg .pred 	%p<117>;
	.reg .b32 	%r<221>;
	.reg .b64 	%rd<98>;
	.reg .b64 	%fd<269>;
	// demoted variable
	.shared .align 8 .b8 _ZZ11kernel__3_1PdS_S_iiiiiiiiiiiiiiE4sm_a[12288];
	// demoted variable
	.shared .align 8 .b8 _ZZ11kernel__3_1PdS_S_iiiiiiiiiiiiiiE4sm_b[12288];
	ld.param.u32 	%r35, [_Z11kernel__3_1PdS_S_iiiiiiiiiiiiii_param_3];
	ld.param.u32 	%r43, [_Z11kernel__3_1PdS_S_iiiiiiiiiiiiii_param_4];
	ld.param.u32 	%r36, [_Z11kernel__3_1PdS_S_iiiiiiiiiiiiii_param_5];
	ld.param.u32 	%r44, [_Z11kernel__3_1PdS_S_iiiiiiiiiiiiii_param_6];
	ld.param.u32 	%r45, [_Z11kernel__3_1PdS_S_iiiiiiiiiiiiii_param_8];
	ld.param.u32 	%r46, [_Z11kernel__3_1PdS_S_iiiiiiiiiiiiii_param_9];
	ld.param.u32 	%r47, [_Z11kernel__3_1PdS_S_iiiiiiiiiiiiii_param_10];
	ld.param.u32 	%r42, [_Z11kernel__3_1PdS_S_iiiiiiiiiiiiii_param_16];
	mov.u32 	%r1, %tid.x;
	mov.u32 	%r48, %tid.y;
	mov.u32 	%r49, %ctaid.x;
	mul.lo.s32 	%r50, %r46, %r45;
	mul.lo.s32 	%r51, %r50, %r47;
	div.u32 	%r52, %r49, %r51;
	mul.lo.s32 	%r53, %r52, %r51;
	sub.s32 	%r54, %r49, %r53;
	div.s32 	%r55, %r54, %r50;
	mul.lo.s32 	%r56, %r55, %r50;
	sub.s32 	%r57, %r54, %r56;
	div.s32 	%r2, %r57, %r45;
	mul.lo.s32 	%r58, %r2, %r45;
	sub.s32 	%r59, %r57, %r58;
	shl.b32 	%r3, %r59, 4;
	add.s32 	%r60, %r3, %r1;
	shl.b32 	%r4, %r55, 4;
	mul.lo.s32 	%r5, %r52, 6;
	mad.lo.s32 	%r61, %r5, %r36, %r48;
	add.s32 	%r62, %r61, %r4;
	mul.lo.s32 	%r63, %r62, %r43;
	mad.lo.s32 	%r64, %r2, 6, %r63;
	mad.lo.s32 	%r6, %r64, %r35, %r60;
	sub.s32 	%r65, %r35, %r3;
	shr.s32 	%r66, %r35, 31;
	shr.u32 	%r67, %r66, 28;
	add.s32 	%r68, %r35, %r67;
	and.b32  	%r69, %r68, -16;
	sub.s32 	%r70, %r35, %r69;
	setp.lt.s32 	%p3, %r65, 16;
	selp.b32 	%r7, %r70, 16, %p3;
	mad.lo.s32 	%r8, %r2, -6, %r43;
	mul.hi.s32 	%r71, %r43, 715827883;
	shr.u32 	%r72, %r71, 31;
	add.s32 	%r73, %r71, %r72;
	mul.lo.s32 	%r74, %r73, 6;
	sub.s32 	%r75, %r43, %r74;
	setp.gt.s32 	%p4, %r8, 5;
	selp.b32 	%r9, 6, %r75, %p4;
	sub.s32 	%r76, %r36, %r4;
	shr.s32 	%r77, %r36, 31;
	shr.u32 	%r78, %r77, 28;
	add.s32 	%r79, %r36, %r78;
	and.b32  	%r80, %r79, -16;
	sub.s32 	%r81, %r36, %r80;
	setp.lt.s32 	%p5, %r76, 16;
	selp.b32 	%r10, %r81, 16, %p5;
	mad.lo.s32 	%r11, %r52, -6, %r44;
	mul.hi.s32 	%r82, %r44, 715827883;
	shr.u32 	%r83, %r82, 31;
	add.s32 	%r84, %r82, %r83;
	mul.lo.s32 	%r85, %r84, 6;
	sub.s32 	%r86, %r44, %r85;
	setp.gt.s32 	%p6, %r11, 5;
	selp.b32 	%r12, 6, %r86, %p6;
	setp.lt.s32 	%p7, %r42, 1;
	mov.f64 	%fd197, 0d0000000000000000;
	mov.f64 	%fd198, %fd197;
	mov.f64 	%fd199, %fd197;
	mov.f64 	%fd200, %fd197;
	mov.f64 	%fd201, %fd197;
	mov.f64 	%fd202, %fd197;
	mov.f64 	%fd203, %fd197;
	mov.f64 	%fd204, %fd197;
	mov.f64 	%fd205, %fd197;
	mov.f64 	%fd206, %fd197;
	mov.f64 	%fd207, %fd197;
	mov.f64 	%fd208, %fd197;
	mov.f64 	%fd209, %fd197;
	mov.f64 	%fd210, %fd197;
	mov.f64 	%fd211, %fd197;
	mov.f64 	%fd212, %fd197;
	mov.f64 	%fd213, %fd197;
	mov.f64 	%fd214, %fd197;
	mov.f64 	%fd215, %fd197;
	mov.f64 	%fd216, %fd197;
	mov.f64 	%fd217, %fd197;
	mov.f64 	%fd218, %fd197;
	mov.f64 	%fd219, %fd197;
	mov.f64 	%fd220, %fd197;
	mov.f64 	%fd221, %fd197;
	mov.f64 	%fd222, %fd197;
	mov.f64 	%fd223, %fd197;
	mov.f64 	%fd224, %fd197;
	mov.f64 	%fd225, %fd197;
	mov.f64 	%fd226, %fd197;
	mov.f64 	%fd227, %fd197;
	mov.f64 	%fd228, %fd197;
	mov.f64 	%fd229, %fd197;
	mov.f64 	%fd230, %fd197;
	mov.f64 	%fd231, %fd197;
	mov.f64 	%fd232, %fd197;
	@%p7 bra 	$L__BB2_11;
	ld.param.u32 	%r173, [_Z11kernel__3_1PdS_S_iiiiiiiiiiiiii_param_3];
	setp.lt.s32 	%p8, %r1, %r7;
	setp.gt.s32 	%p9, %r9, 0;
	and.pred  	%p1, %p8, %p9;
	setp.lt.s32 	%p10, %r1, %r10;
	setp.gt.s32 	%p11, %r12, 0;
	and.pred  	%p2, %p10, %p11;
	add.s32 	%r13, %r4, %r1;
	mul.lo.s32 	%r88, %r2, %r173;
	mad.lo.s32 	%r89, %r88, 6, %r1;
	add.s32 	%r14, %r89, %r3;
	mov.b32 	%r215, 0;
	mov.f64 	%fd197, 0d0000000000000000;
	not.pred 	%p12, %p1;
	not.pred 	%p14, %p2;
$L__BB2_2:
	.pragma "nounroll";
	@%p12 bra 	$L__BB2_5;
	ld.param.u32 	%r177, [_Z11kernel__3_1PdS_S_iiiiiiiiiiiiii_param_12];
	mov.u32 	%r90, %tid.y;
	mov.u32 	%r91, %tid.x;
	shl.b32 	%r92, %r91, 3;
	mad.lo.s32 	%r93, %r90, 768, %r92;
	mov.u32 	%r94, _ZZ11kernel__3_1PdS_S_iiiiiiiiiiiiiiE4sm_a;
	add.s32 	%r217, %r94, %r93;
	neg.s32 	%r218, %r9;
	add.s32 	%r95, %r215, %r90;
	mad.lo.s32 	%r216, %r95, %r177, %r14;
$L__BB2_4:
	ld.param.u32 	%r174, [_Z11kernel__3_1PdS_S_iiiiiiiiiiiiii_param_3];
	ld.param.u64 	%rd96, [_Z11kernel__3_1PdS_S_iiiiiiiiiiiiii_param_1];
	cvta.to.global.u64 	%rd5, %rd96;
	mul.wide.u32 	%rd6, %r216, 8;
	add.s64 	%rd7, %rd5, %rd6;
	ld.global.f64 	%fd147, [%rd7];
	st.shared.f64 	[%r217], %fd147;
	add.s32 	%r218, %r218, 1;
	setp.ne.s32 	%p13, %r218, 0;
	add.s32 	%r217, %r217, 128;
	add.s32 	%r216, %r216, %r174;
	@%p13 bra 	$L__BB2_4;
$L__BB2_5:
	@%p14 bra 	$L__BB2_8;
	mov.b32 	%r219, 0;
$L__BB2_7:
	ld.param.u32 	%r178, [_Z11kernel__3_1PdS_S_iiiiiiiiiiiiii_param_13];
	ld.param.u32 	%r176, [_Z11kernel__3_1PdS_S_iiiiiiiiiiiiii_param_7];
	ld.param.u32 	%r175, [_Z11kernel__3_1PdS_S_iiiiiiiiiiiiii_param_5];
	ld.param.u64 	%rd97, [_Z11kernel__3_1PdS_S_iiiiiiiiiiiiii_param_2];
	add.s32 	%r97, %r219, %r5;
	mul.lo.s32 	%r98, %r176, %r175;
	mov.u32 	%r99, %tid.y;
	add.s32 	%r100, %r215, %r99;
	mad.lo.s32 	%r101, %r100, %r178, %r13;
	mad.lo.s32 	%r102, %r98, %r97, %r101;
	cvta.to.global.u64 	%rd8, %rd97;
	mul.wide.u32 	%rd9, %r102, 8;
	add.s64 	%rd10, %rd8, %rd9;
	ld.global.f64 	%fd148, [%rd10];
	shl.b32 	%r103, %r219, 4;
	mov.u32 	%r104, %tid.x;
	add.s32 	%r105, %r103, %r104;
	mov.u32 	%r106, _ZZ11kernel__3_1PdS_S_iiiiiiiiiiiiiiE4sm_b;
	mad.lo.s32 	%r107, %r99, 768, %r106;
	shl.b32 	%r108, %r105, 3;
	add.s32 	%r109, %r107, %r108;
	st.shared.f64 	[%r109], %fd148;
	add.s32 	%r219, %r219, 1;
	setp.ne.s32 	%p15, %r219, %r12;
	@%p15 bra 	$L__BB2_7;
$L__BB2_8:
	bar.sync 	0;
	mov.b32 	%r220, 0;
$L__BB2_9:
	mul.lo.s32 	%r111, %r220, 768;
	mov.u32 	%r112, _ZZ11kernel__3_1PdS_S_iiiiiiiiiiiiiiE4sm_b;
	add.s32 	%r113, %r112, %r111;
	mov.u32 	%r114, %tid.y;
	shl.b32 	%r115, %r114, 3;
	add.s32 	%r116, %r113, %r115;
	mov.u32 	%r117, _ZZ11kernel__3_1PdS_S_iiiiiiiiiiiiiiE4sm_a;
	add.s32 	%r118, %r117, %r111;
	ld.shared.f64 	%fd149, [%r116+640];
	ld.shared.f64 	%fd150, [%r116+512];
	ld.shared.f64 	%fd151, [%r116+384];
	ld.shared.f64 	%fd152, [%r116+256];
	ld.shared.f64 	%fd153, [%r116+128];
	ld.shared.f64 	%fd154, [%r116];
	mov.u32 	%r119, %tid.x;
	shl.b32 	%r120, %r119, 3;
	add.s32 	%r121, %r118, %r120;
	ld.shared.f64 	%fd155, [%r121];
	fma.rn.f64 	%fd232, %fd154, %fd155, %fd232;
	fma.rn.f64 	%fd226, %fd153, %fd155, %fd226;
	fma.rn.f64 	%fd220, %fd152, %fd155, %fd220;
	fma.rn.f64 	%fd214, %fd151, %fd155, %fd214;
	fma.rn.f64 	%fd208, %fd150, %fd155, %fd208;
	fma.rn.f64 	%fd202, %fd149, %fd155, %fd202;
	ld.shared.f64 	%fd156, [%r121+128];
	fma.rn.f64 	%fd231, %fd154, %fd156, %fd231;
	fma.rn.f64 	%fd225, %fd153, %fd156, %fd225;
	fma.rn.f64 	%fd219, %fd152, %fd156, %fd219;
	fma.rn.f64 	%fd213, %fd151, %fd156, %fd213;
	fma.rn.f64 	%fd207, %fd150, %fd156, %fd207;
	fma.rn.f64 	%fd201, %fd149, %fd156, %fd201;
	ld.shared.f64 	%fd157, [%r121+256];
	fma.rn.f64 	%fd230, %fd154, %fd157, %fd230;
	fma.rn.f64 	%fd224, %fd153, %fd157, %fd224;
	fma.rn.f64 	%fd218, %fd152, %fd157, %fd218;
	fma.rn.f64 	%fd212, %fd151, %fd157, %fd212;
	fma.rn.f64 	%fd206, %fd150, %fd157, %fd206;
	fma.rn.f64 	%fd200, %fd149, %fd157, %fd200;
	ld.shared.f64 	%fd158, [%r121+384];
	fma.rn.f64 	%fd229, %fd154, %fd158, %fd229;
	fma.rn.f64 	%fd223, %fd153, %fd158, %fd223;
	fma.rn.f64 	%fd217, %fd152, %fd158, %fd217;
	fma.rn.f64 	%fd211, %fd151, %fd158, %fd211;
	fma.rn.f64 	%fd205, %fd150, %fd158, %fd205;
	fma.rn.f64 	%fd199, %fd149, %fd158, %fd199;
	ld.shared.f64 	%fd159, [%r121+512];
	fma.rn.f64 	%fd228, %fd154, %fd159, %fd228;
	fma.rn.f64 	%fd222, %fd153, %fd159, %fd222;
	fma.rn.f64 	%fd216, %fd152, %fd159, %fd216;
	fma.rn.f64 	%fd210, %fd151, %fd159, %fd210;
	fma.rn.f64 	%fd204, %fd150, %fd159, %fd204;
	fma.rn.f64 	%fd198, %fd149, %fd159, %fd198;
	ld.shared.f64 	%fd160, [%r121+640];
	fma.rn.f64 	%fd227, %fd154, %fd160, %fd227;
	fma.rn.f64 	%fd221, %fd153, %fd160, %fd221;
	fma.rn.f64 	%fd215, %fd152, %fd160, %fd215;
	fma.rn.f64 	%fd209, %fd151, %fd160, %fd209;
	fma.rn.f64 	%fd203, %fd150, %fd160, %fd203;
	fma.rn.f64 	%fd197, %fd149, %fd160, %fd197;
	add.s32 	%r220, %r220, 1;
	setp.ne.s32 	%p16, %r220, 16;
	@%p16 bra 	$L__BB2_9;
	ld.param.u32 	%r214, [_Z11kernel__3_1PdS_S_iiiiiiiiiiiiii_param_16];
	bar.sync 	0;
	add.s32 	%r215, %r215, 16;
	setp.lt.s32 	%p17, %r215, %r214;
	@%p17 bra 	$L__BB2_2;
$L__BB2_11:
	mov.u32 	%r122, %tid.x;
	setp.ge.s32 	%p18, %r122, %r7;
	mov.u32 	%r123, %tid.y;
	setp.ge.s32 	%p19, %r123, %r10;
	or.pred  	%p20, %p18, %p19;
	@%p20 bra 	$L__BB2_84;
	min.s32 	%r125, %r12, %r9;
	setp.lt.s32 	%p21, %r125, 1;
	@%p21 bra 	$L__BB2_14;
	ld.param.u64 	%rd89, [_Z11kernel__3_1PdS_S_iiiiiiiiiiiiii_param_0];
	cvta.to.global.u64 	%rd11, %rd89;
	mul.wide.s32 	%rd12, %r6, 8;
	add.s64 	%rd13, %rd11, %rd12;
	st.global.f64 	[%rd13], %fd232;
$L__BB2_14:
	setp.lt.s32 	%p22, %r12, 1;
	setp.lt.s32 	%p23, %r9, 2;
	or.pred  	%p24, %p22, %p23;
	@%p24 bra 	$L__BB2_16;
	ld.param.u32 	%r179, [_Z11kernel__3_1PdS_S_iiiiiiiiiiiiii_param_14];
	ld.param.u64 	%rd90, [_Z11kernel__3_1PdS_S_iiiiiiiiiiiiii_param_0];
	add.s32 	%r126, %r6, %r179;
	cvta.to.global.u64 	%rd14, %rd90;
	mul.wide.s32 	%rd15, %r126, 8;
	add.s64 	%rd16, %rd14, %rd15;
	st.global.f64 	[%rd16], %fd231;
$L__BB2_16:
	setp.lt.s32 	%p26, %r9, 3;
	or.pred  	%p27, %p22, %p26;
	@%p27 bra 	$L__BB2_18;
	ld.param.u32 	%r180, [_Z11kernel__3_1PdS_S_iiiiiiiiiiiiii_param_14];
	ld.param.u64 	%rd91, [_Z11kernel__3_1PdS_S_iiiiiiiiiiiiii_param_0];
	shl.b32 	%r127, %r180, 1;
	add.s32 	%r128, %r6, %r127;
	cvta.to.global.u64 	%rd17, %rd91;
	mul.wide.s32 	%rd18, %r128, 8;
	add.s64 	%rd19, %rd17, %rd18;
	st.global.f64 	[%rd19], %fd230;
$L__BB2_18:
	setp.lt.s32 	%p29, %r9, 4;
	or.pred  	%p30, %p22, %p29;
	@%p30 bra 	$L__BB2_20;
	ld.param.u32 	%r181, [_Z11kernel__3_1PdS_S_iiiiiiiiiiiiii_param_14];
	ld.param.u64 	%rd92, [_Z11kernel__3_1PdS_S_iiiiiiiiiiiiii_param_0];
	mad.lo.s32 	%r129, %r181, 3, %r6;
	cvta.to.global.u64 	%rd20, %rd92;
	mul.wide.s32 	%rd21, %r129, 8;
	add.s64 	%rd22, %rd20, %rd21;
	st.global.f64 	[%rd22], %fd229;
$L__BB2_20:
	setp.lt.s32 	%p32, %r9, 5;
	or.pred  	%p33, %p22, %p32;
	@%p33 bra 	$L__BB2_22;
	ld.param.u32 	%r182, [_Z11kernel__3_1PdS_S_iiiiiiiiiiiiii_param_14];
	ld.param.u64 	%rd93, [_Z11kernel__3_1PdS_S_iiiiiiiiiiiiii_param_0];
	shl.b32 	%r130, %r182, 2;
	add.s32 	%r131, %r6, %r130;
	cvta.to.global.u64 	%rd23, %rd93;
	mul.wide.s32 	%rd24, %r131, 8;
	add.s64 	%rd25, %rd23, %rd24;
	st.global.f64 	[%rd25], %fd228;
$L__BB2_22:
	setp.lt.s32 	%p35, %r8, 6;
	or.pred  	%p36, %p22, %p35;
	@%p36 bra 	$L__BB2_24;
	ld.param.u32 	%r183, [_Z11kernel__3_1PdS_S_iiiiiiiiiiiiii_param_14];
	ld.param.u64 	%rd94, [_Z11kernel__3_1PdS_S_iiiiiiiiiiiiii_param_0];
	mad.lo.s32 	%r132, %r183, 5, %r6;
	cvta.to.global.u64 	%rd26, %rd94;
	mul.wide.s32 	%rd27, %r132, 8;
	add.s64 	%rd28, %rd26, %rd27;
	st.global.f64 	[%rd28], %fd227;
$L__BB2_24:
	ld.param.u32 	%r209, [_Z11kernel__3_1PdS_S_iiiiiiiiiiiiii_param_15];
	ld.param.u64 	%rd95, [_Z11kernel__3_1PdS_S_iiiiiiiiiiiiii_param_0];
	cvta.to.global.u64 	%rd1, %rd95;
	setp.lt.s32 	%p37, %r9, 1;
	setp.lt.s32 	%p38, %r12, 2;
	add.s32 	%r30, %r6, %r209;
	or.pred  	%p39, %p38, %p37;
	@%p39 bra 	$L__BB2_26;
	mul.wide.s32 	%rd29, %r30, 8;
	add.s64 	%rd30, %rd1, %rd29;
	st.global.f64 	[%rd30], %fd226;
$L__BB2_26:
	min.s32 	%r133, %r12, %r9;
	setp.lt.s32 	%p40, %r133, 2;
	@%p40 bra 	$L__BB2_28;
	ld.param.u32 	%r184, [_Z11kernel__3_1PdS_S_iiiiiiiiiiiiii_param_14];
	add.s32 	%r134, %r30, %r184;
	mul.wide.s32 	%rd31, %r134, 8;
	add.s64 	%rd32, %rd1, %rd31;
	st.global.f64 	[%rd32], %fd225;
$L__BB2_28:
	setp.lt.s32 	%p41, %r12, 2;
	setp.lt.s32 	%p42, %r9, 3;
	or.pred  	%p43, %p41, %p42;
	@%p43 bra 	$L__BB2_30;
	ld.param.u32 	%r185, [_Z11kernel__3_1PdS_S_iiiiiiiiiiiiii_param_14];
	shl.b32 	%r135, %r185, 1;
	add.s32 	%r136, %r30, %r135;
	mul.wide.s32 	%rd33, %r136, 8;
	add.s64 	%rd34, %rd1, %rd33;
	st.global.f64 	[%rd34], %fd224;
$L__BB2_30:
	setp.lt.s32 	%p44, %r12, 2;
	setp.lt.s32 	%p45, %r9, 4;
	or.pred  	%p46, %p44, %p45;
	@%p46 bra 	$L__BB2_32;
	ld.param.u32 	%r186, [_Z11kernel__3_1PdS_S_iiiiiiiiiiiiii_param_14];
	mad.lo.s32 	%r137, %r186, 3, %r30;
	mul.wide.s32 	%rd35, %r137, 8;
	add.s64 	%rd36, %rd1, %rd35;
	st.global.f64 	[%rd36], %fd223;
$L__BB2_32:
	setp.lt.s32 	%p47, %r12, 2;
	setp.lt.s32 	%p48, %r9, 5;
	or.pred  	%p49, %p47, %p48;
	@%p49 bra 	$L__BB2_34;
	ld.param.u32 	%r187, [_Z11kernel__3_1PdS_S_iiiiiiiiiiiiii_param_14];
	shl.b32 	%r138, %r187, 2;
	add.s32 	%r139, %r30, %r138;
	mul.wide.s32 	%rd37, %r139, 8;
	add.s64 	%rd38, %rd1, %rd37;
	st.global.f64 	[%rd38], %fd222;
$L__BB2_34:
	setp.lt.s32 	%p50, %r12, 2;
	setp.lt.s32 	%p51, %r8, 6;
	or.pred  	%p52, %p50, %p51;
	@%p52 bra 	$L__BB2_36;
	ld.param.u32 	%r188, [_Z11kernel__3_1PdS_S_iiiiiiiiiiiiii_param_14];
	mad.lo.s32 	%r140, %r188, 5, %r30;
	mul.wide.s32 	%rd39, %r140, 8;
	add.s64 	%rd40, %rd1, %rd39;
	st.global.f64 	[%rd40], %fd221;
$L__BB2_36:
	ld.param.u32 	%r210, [_Z11kernel__3_1PdS_S_iiiiiiiiiiiiii_param_15];
	setp.lt.s32 	%p53, %r9, 1;
	setp.lt.s32 	%p54, %r12, 3;
	add.s32 	%r31, %r30, %r210;
	or.pred  	%p55, %p54, %p53;
	@%p55 bra 	$L__BB2_38;
	mul.wide.s32 	%rd41, %r31, 8;
	add.s64 	%rd42, %rd1, %rd41;
	st.global.f64 	[%rd42], %fd220;
$L__BB2_38:
	setp.lt.s32 	%p56, %r12, 3;
	setp.lt.s32 	%p57, %r9, 2;
	or.pred  	%p58, %p56, %p57;
	@%p58 bra 	$L__BB2_40;
	ld.param.u32 	%r189, [_Z11kernel__3_1PdS_S_iiiiiiiiiiiiii_param_14];
	add.s32 	%r141, %r31, %r189;
	mul.wide.s32 	%rd43, %r141, 8;
	add.s64 	%rd44, %rd1, %rd43;
	st.global.f64 	[%rd44], %fd219;
$L__BB2_40:
	setp.lt.s32 	%p59, %r133, 3;
	@%p59 bra 	$L__BB2_42;
	ld.param.u32 	%r190, [_Z11kernel__3_1PdS_S_iiiiiiiiiiiiii_param_14];
	shl.b32 	%r143, %r190, 1;
	add.s32 	%r144, %r31, %r143;
	mul.wide.s32 	%rd45, %r144, 8;
	add.s64 	%rd46, %rd1, %rd45;
	st.global.f64 	[%rd46], %fd218;
$L__BB2_42:
	setp.lt.s32 	%p60, %r12, 3;
	setp.lt.s32 	%p61, %r9, 4;
	or.pred  	%p62, %p60, %p61;
	@%p62 bra 	$L__BB2_44;
	ld.param.u32 	%r191, [_Z11kernel__3_1PdS_S_iiiiiiiiiiiiii_param_14];
	mad.lo.s32 	%r145, %r191, 3, %r31;
	mul.wide.s32 	%rd47, %r145, 8;
	add.s64 	%rd48, %rd1, %rd47;
	st.global.f64 	[%rd48], %fd217;
$L__BB2_44:
	setp.lt.s32 	%p63, %r12, 3;
	setp.lt.s32 	%p64, %r9, 5;
	or.pred  	%p65, %p63, %p64;
	@%p65 bra 	$L__BB2_46;
	ld.param.u32 	%r192, [_Z11kernel__3_1PdS_S_iiiiiiiiiiiiii_param_14];
	shl.b32 	%r146, %r192, 2;
	add.s32 	%r147, %r31, %r146;
	mul.wide.s32 	%rd49, %r147, 8;
	add.s64 	%rd50, %rd1, %rd49;
	st.global.f64 	[%rd50], %fd216;
$L__BB2_46:
	setp.lt.s32 	%p66, %r12, 3;
	setp.lt.s32 	%p67, %r8, 6;
	or.pred  	%p68, %p66, %p67;
	@%p68 bra 	$L__BB2_48;
	ld.param.u32 	%r193, [_Z11kernel__3_1PdS_S_iiiiiiiiiiiiii_param_14];
	mad.lo.s32 	%r148, %r193, 5, %r31;
	mul.wide.s32 	%rd51, %r148, 8;
	add.s64 	%rd52, %rd1, %rd51;
	st.global.f64 	[%rd52], %fd215;
$L__BB2_48:
	ld.param.u32 	%r211, [_Z11kernel__3_1PdS_S_iiiiiiiiiiiiii_param_15];
	setp.lt.s32 	%p69, %r9, 1;
	setp.lt.s32 	%p70, %r12, 4;
	add.s32 	%r32, %r31, %r211;
	or.pred  	%p71, %p70, %p69;
	@%p71 bra 	$L__BB2_50;
	mul.wide.s32 	%rd53, %r32, 8;
	add.s64 	%rd54, %rd1, %rd53;
	st.global.f64 	[%rd54], %fd214;
$L__BB2_50:
	setp.lt.s32 	%p72, %r12, 4;
	setp.lt.s32 	%p73, %r9, 2;
	or.pred  	%p74, %p72, %p73;
	@%p74 bra 	$L__BB2_52;
	ld.param.u32 	%r194, [_Z11kernel__3_1PdS_S_iiiiiiiiiiiiii_param_14];
	add.s32 	%r149, %r32, %r194;
	mul.wide.s32 	%rd55, %r149, 8;
	add.s64 	%rd56, %rd1, %rd55;
	st.global.f64 	[%rd56], %fd213;
$L__BB2_52:
	setp.lt.s32 	%p75, %r12, 4;
	setp.lt.s32 	%p76, %r9, 3;
	or.pred  	%p77, %p75, %p76;
	@%p77 bra 	$L__BB2_54;
	ld.param.u32 	%r195, [_Z11kernel__3_1PdS_S_iiiiiiiiiiiiii_param_14];
	shl.b32 	%r150, %r195, 1;
	add.s32 	%r151, %r32, %r150;
	mul.wide.s32 	%rd57, %r151, 8;
	add.s64 	%rd58, %rd1, %rd57;
	st.global.f64 	[%rd58], %fd212;
$L__BB2_54:
	setp.lt.s32 	%p78, %r133, 4;
	@%p78 bra 	$L__BB2_56;
	ld.param.u32 	%r196, [_Z11kernel__3_1PdS_S_iiiiiiiiiiiiii_param_14];
	mad.lo.s32 	%r153, %r196, 3, %r32;
	mul.wide.s32 	%rd59, %r153, 8;
	add.s64 	%rd60, %rd1, %rd59;
	st.global.f64 	[%rd60], %fd211;
$L__BB2_56:
	setp.lt.s32 	%p79, %r12, 4;
	setp.lt.s32 	%p80, %r9, 5;
	or.pred  	%p81, %p79, %p80;
	@%p81 bra 	$L__BB2_58;
	ld.param.u32 	%r197, [_Z11kernel__3_1PdS_S_iiiiiiiiiiiiii_param_14];
	shl.b32 	%r154, %r197, 2;
	add.s32 	%r155, %r32, %r154;
	mul.wide.s32 	%rd61, %r155, 8;
	add.s64 	%rd62, %rd1, %rd61;
	st.global.f64 	[%rd62], %fd210;
$L__BB2_58:
	setp.lt.s32 	%p82, %r12, 4;
	setp.lt.s32 	%p83, %r8, 6;
	or.pred  	%p84, %p82, %p83;
	@%p84 bra 	$L__BB2_60;
	ld.param.u32 	%r198, [_Z11kernel__3_1PdS_S_iiiiiiiiiiiiii_param_14];
	mad.lo.s32 	%r156, %r198, 5, %r32;
	mul.wide.s32 	%rd63, %r156, 8;
	add.s64 	%rd64, %rd1, %rd63;
	st.global.f64 	[%rd64], %fd209;
$L__BB2_60:
	ld.param.u32 	%r212, [_Z11kernel__3_1PdS_S_iiiiiiiiiiiiii_param_15];
	setp.lt.s32 	%p85, %r9, 1;
	setp.lt.s32 	%p86, %r12, 5;
	add.s32 	%r33, %r32, %r212;
	or.pred  	%p87, %p86, %p85;
	@%p87 bra 	$L__BB2_62;
	mul.wide.s32 	%rd65, %r33, 8;
	add.s64 	%rd66, %rd1, %rd65;
	st.global.f64 	[%rd66], %fd208;
$L__BB2_62:
	setp.lt.s32 	%p88, %r12, 5;
	setp.lt.s32 	%p89, %r9, 2;
	or.pred  	%p90, %p88, %p89;
	@%p90 bra 	$L__BB2_64;
	ld.param.u32 	%r199, [_Z11kernel__3_1PdS_S_iiiiiiiiiiiiii_param_14];
	add.s32 	%r157, %r33, %r199;
	mul.wide.s32 	%rd67, %r157, 8;
	add.s64 	%rd68, %rd1, %rd67;
	st.global.f64 	[%rd68], %fd207;
$L__BB2_64:
	setp.lt.s32 	%p91, %r12, 5;
	setp.lt.s32 	%p92, %r9, 3;
	or.pred  	%p93, %p91, %p92;
	@%p93 bra 	$L__BB2_66;
	ld.param.u32 	%r200, [_Z11kernel__3_1PdS_S_iiiiiiiiiiiiii_param_14];
	shl.b32 	%r158, %r200, 1;
	add.s32 	%r159, %r33, %r158;
	mul.wide.s32 	%rd69, %r159, 8;
	add.s64 	%rd70, %rd1, %rd69;
	st.global.f64 	[%rd70], %fd206;
$L__BB2_66:
	setp.lt.s32 	%p94, %r12, 5;
	setp.lt.s32 	%p95, %r9, 4;
	or.pred  	%p96, %p94, %p95;
	@%p96 bra 	$L__BB2_68;
	ld.param.u32 	%r201, [_Z11kernel__3_1PdS_S_iiiiiiiiiiiiii_param_14];
	mad.lo.s32 	%r160, %r201, 3, %r33;
	mul.wide.s32 	%rd71, %r160, 8;
	add.s64 	%rd72, %rd1, %rd71;
	st.global.f64 	[%rd72], %fd205;
$L__BB2_68:
	setp.lt.s32 	%p97, %r133, 5;
	@%p97 bra 	$L__BB2_70;
	ld.param.u32 	%r202, [_Z11kernel__3_1PdS_S_iiiiiiiiiiiiii_param_14];
	shl.b32 	%r162, %r202, 2;
	add.s32 	%r163, %r33, %r162;
	mul.wide.s32 	%rd73, %r163, 8;
	add.s64 	%rd74, %rd1, %rd73;
	st.global.f64 	[%rd74], %fd204;
$L__BB2_70:
	setp.lt.s32 	%p98, %r12, 5;
	setp.lt.s32 	%p99, %r8, 6;
	or.pred  	%p100, %p98, %p99;
	@%p100 bra 	$L__BB2_72;
	ld.param.u32 	%r203, [_Z11kernel__3_1PdS_S_iiiiiiiiiiiiii_param_14];
	mad.lo.s32 	%r164, %r203, 5, %r33;
	mul.wide.s32 	%rd75, %r164, 8;
	add.s64 	%rd76, %rd1, %rd75;
	st.global.f64 	[%rd76], %fd203;
$L__BB2_72:
	ld.param.u32 	%r213, [_Z11kernel__3_1PdS_S_iiiiiiiiiiiiii_param_15];
	setp.lt.s32 	%p101, %r9, 1;
	setp.lt.s32 	%p102, %r11, 6;
	add.s32 	%r34, %r33, %r213;
	or.pred  	%p103, %p102, %p101;
	@%p103 bra 	$L__BB2_74;
	mul.wide.s32 	%rd77, %r34, 8;
	add.s64 	%rd78, %rd1, %rd77;
	st.global.f64 	[%rd78], %fd202;
$L__BB2_74:
	setp.lt.s32 	%p104, %r9, 2;
	setp.lt.s32 	%p105, %r11, 6;
	or.pred  	%p106, %p105, %p104;
	@%p106 bra 	$L__BB2_76;
	ld.param.u32 	%r204, [_Z11kernel__3_1PdS_S_iiiiiiiiiiiiii_param_14];
	add.s32 	%r165, %r34, %r204;
	mul.wide.s32 	%rd79, %r165, 8;
	add.s64 	%rd80, %rd1, %rd79;
	st.global.f64 	[%rd80], %fd201;
$L__BB2_76:
	setp.lt.s32 	%p107, %r9, 3;
	setp.lt.s32 	%p108, %r11, 6;
	or.pred  	%p109, %p108, %p107;
	@%p109 bra 	$L__BB2_78;
	ld.param.u32 	%r205, [_Z11kernel__3_1PdS_S_iiiiiiiiiiiiii_param_14];
	shl.b32 	%r166, %r205, 1;
	add.s32 	%r167, %r34, %r166;
	mul.wide.s32 	%rd81, %r167, 8;
	add.s64 	%rd82, %rd1, %rd81;
	st.global.f64 	[%rd82], %fd200;
$L__BB2_78:
	setp.lt.s32 	%p110, %r9, 4;
	setp.lt.s32 	%p111, %r11, 6;
	or.pred  	%p112, %p111, %p110;
	@%p112 bra 	$L__BB2_80;
	ld.param.u32 	%r206, [_Z11kernel__3_1PdS_S_iiiiiiiiiiiiii_param_14];
	mad.lo.s32 	%r168, %r206, 3, %r34;
	mul.wide.s32 	%rd83, %r168, 8;
	add.s64 	%rd84, %rd1, %rd83;
	st.global.f64 	[%rd84], %fd199;
$L__BB2_80:
	setp.lt.s32 	%p113, %r9, 5;
	setp.lt.s32 	%p114, %r11, 6;
	or.pred  	%p115, %p114, %p113;
	@%p115 bra 	$L__BB2_82;
	ld.param.u32 	%r207, [_Z11kernel__3_1PdS_S_iiiiiiiiiiiiii_param_14];
	shl.b32 	%r169, %r207, 2;
	add.s32 	%r170, %r34, %r169;
	mul.wide.s32 	%rd85, %r170, 8;
	add.s64 	%rd86, %rd1, %rd85;
	st.global.f64 	[%rd86], %fd198;
$L__BB2_82:
	min.s32 	%r171, %r11, %r8;
	setp.lt.s32 	%p116, %r171, 6;
	@%p116 bra 	$L__BB2_84;
	ld.param.u32 	%r208, [_Z11kernel__3_1PdS_S_iiiiiiiiiiiiii_param_14];
	mad.lo.s32 	%r172, %r208, 5, %r34;
	mul.wide.s32 	%rd87, %r172, 8;
	add.s64 	%rd88, %rd1, %rd87;
	st.global.f64 	[%rd88], %fd197;
$L__BB2_84:
	ret;

}
	// .globl	_Z11kernel__4_1PdS_S_iiiiiiiiiiiiii
.visible .entry _Z11kernel__4_1PdS_S_iiiiiiiiiiiiii(
	.param .u64 .ptr .align 1 _Z11kernel__4_1PdS_S_iiiiiiiiiiiiii_param_0,
	.param .u64 .ptr .align 1 _Z11kernel__4_1PdS_S_iiiiiiiiiiiiii_param_1,
	.param .u64 .ptr .align 1 _Z11kernel__4_1PdS_S_iiiiiiiiiiiiii_param_2,
	.param .u32 _Z11kernel__4_1PdS_S_iiiiiiiiiiiiii_param_3,
	.param .u32 _Z11kernel__4_1PdS_S_iiiiiiiiiiiiii_param_4,
	.param .u32 _Z11kernel__4_1PdS_S_iiiiiiiiiiiiii_param_5,
	.param .u32 _Z11kernel__4_1PdS_S_iiiiiiiiiiiiii_param_6,
	.param .u32 _Z11kernel__4_1PdS_S_iiiiiiiiiiiiii_param_7,
	.param .u32 _Z11kernel__4_1PdS_S_iiiiiiiiiiiiii_param_8,
	.param .u32 _Z11kernel__4_1PdS_S_iiiiiiiiiiiiii_param_9,
	.param .u32 _Z11kernel__4_1PdS_S_iiiiiiiiiiiiii_param_10,
	.param .u32 _Z11kernel__4_1PdS_S_iiiiiiiiiiiiii_param_11,
	.param .u32 _Z11kernel__4_1PdS_S_iiiiiiiiiiiiii_param_12,
	.param .u32 _Z11kernel__4_1PdS_S_iiiiiiiiiiiiii_param_13,
	.param .u32 _Z11kernel__4_1PdS_S_iiiiiiiiiiiiii_param_14,
	.param .u32 _Z11kernel__4_1PdS_S_iiiiiiiiiiiiii_param_15,
	.param .u32 _Z11kernel__4_1PdS_S_iiiiiiiiiiiiii_param_16
)
{
	.reg .pred 	%p<121>;
	.reg .b32 	%r<238>;
	.reg .b64 	%rd<98>;
	.reg .b64 	%fd<341>;
	// demoted variable
	.shared .align 8 .b8 _ZZ11kernel__4_1PdS_S_iiiiiiiiiiiiiiE4sm_a[12288];
	// demoted variable
	.shared .align 8 .b8 _ZZ11kernel__4_1PdS_S_iiiiiiiiiiiiiiE4sm_b[12288];
	ld.param.u32 	%r39, [_Z11kernel__4_1PdS_S_iiiiiiiiiiiiii_param_3];
	ld.param.u32 	%r47, [_Z11kernel__4_1PdS_S_iiiiiiiiiiiiii_param_4];
	ld.param.u32 	%r40, [_Z11kernel__4_1PdS_S_iiiiiiiiiiiiii_param_5];
	ld.param.u32 	%r48, [_Z11kernel__4_1PdS_S_iiiiiiiiiiiiii_param_6];
	ld.param.u32 	%r49, [_Z11kernel__4_1PdS_S_iiiiiiiiiiiiii_param_8];
	ld.param.u32 	%r50, [_Z11kernel__4_1PdS_S_iiiiiiiiiiiiii_param_9];
	ld.param.u32 	%r51, [_Z11kernel__4_1PdS_S_iiiiiiiiiiiiii_param_10];
	ld.param.u32 	%r46, [_Z11kernel__4_1PdS_S_iiiiiiiiiiiiii_param_16];
	mov.u32 	%r1, %tid.x;
	mov.u32 	%r52, %tid.y;
	mov.u32 	%r53, %ctaid.x;
	mul.lo.s32 	%r54, %r50, %r49;
	mul.lo.s32 	%r55, %r54, %r51;
	div.u32 	%r56, %r53, %r55;
	mul.lo.s32 	%r57, %r56, %r55;
	sub.s32 	%r58, %r53, %r57;
	div.s32 	%r59, %r58, %r54;
	mul.lo.s32 	%r60, %r59, %r54;
	sub.s32 	%r61, %r58, %r60;
	div.s32 	%r2, %r61, %r49;
	mul.lo.s32 	%r62, %r2, %r49;
	sub.s32 	%r63, %r61, %r62;
	shl.b32 	%r3, %r63, 4;
	add.s32 	%r64, %r3, %r1;
	shl.b32 	%r4, %r59, 4;
	mul.lo.s32 	%r5, %r56, 6;
	mad.lo.s32 	%r65, %r5, %r40, %r52;
	add.s32 	%r66, %r65, %r4;
	mul.lo.s32 	%r67, %r66, %r47;
	mad.lo.s32 	%r68, %r2, 6, %r67;
	mad.lo.s32 	%r6, %r68, %r39, %r64;
	sub.s32 	%r69, %r39, %r3;
	shr.s32 	%r70, %r39, 31;
	shr.u32 	%r71, %r70, 28;
	add.s32 	%r72, %r39, %r71;
	and.b32  	%r73, %r72, -16;
	sub.s32 	%r74, %r39, %r73;
	setp.lt.s32 	%p1, %r69, 16;
	selp.b32 	%r7, %r74, 16, %p1;
	mad.lo.s32 	%r8, %r2, -6, %r47;
	mul.hi.s32 	%r75, %r47, 715827883;
	shr.u32 	%r76, %r75, 31;
	add.s32 	%r77, %r75, %r76;
	mul.lo.s32 	%r78, %r77, 6;
	sub.s32 	%r79, %r47, %r78;
	setp.gt.s32 	%p2, %r8, 5;
	selp.b32 	%r9, 6, %r79, %p2;
	sub.s32 	%r80, %r40, %r4;
	shr.s32 	%r81, %r40, 31;
	shr.u32 	%r82, %r81, 28;
	add.s32 	%r83, %r40, %r82;
	and.b32  	%r84, %r83, -16;
	sub.s32 	%r85, %r40, %r84;
	setp.lt.s32 	%p3, %r80, 16;
	selp.b32 	%r10, %r85, 16, %p3;
	mad.lo.s32 	%r11, %r56, -6, %r48;
	mul.hi.s32 	%r86, %r48, 715827883;
	shr.u32 	%r87, %r86, 31;
	add.s32 	%r88, %r86, %r87;
	mul.lo.s32 	%r89, %r88, 6;
	sub.s32 	%r90, %r48, %r89;
	setp.gt.s32 	%p4, %r11, 5;
	selp.b32 	%r12, 6, %r90, %p4;
	setp.lt.s32 	%p5, %r46, 1;
	mov.f64 	%fd269, 0d0000000000000000;
	mov.f64 	%fd270, %fd269;
	mov.f64 	%fd271, %fd269;
	mov.f64 	%fd272, %fd269;
	mov.f64 	%fd273, %fd269;
	mov.f64 	%fd274, %fd269;
	mov.f64 	%fd275, %fd269;
	mov.f64 	%fd276, %fd269;
	mov.f64 	%fd277, %fd269;
	mov.f64 	%fd278, %fd269;
	mov.f64 	%fd279, %fd269;
	mov.f64 	%fd280, %fd269;
	mov.f64 	%fd281, %fd269;
	mov.f64 	%fd282, %fd269;
	mov.f64 	%fd283, %fd269;
	mov.f64 	%fd284, %fd269;
	mov.f64 	%fd285, %fd269;
	mov.f64 	%fd286, %fd269;
	mov.f64 	%fd287, %fd269;
	mov.f64 	%fd288, %fd269;
	mov.f64 	%fd289, %fd269;
	mov.f64 	%fd290, %fd269;
	mov.f64 	%fd291, %fd269;
	mov.f64 	%fd292, %fd269;
	mov.f64 	%fd293, %fd269;
	mov.f64 	%fd294, %fd269;
	mov.f64 	%fd295, %fd269;
	mov.f64 	%fd296, %fd269;
	mov.f64 	%fd297, %fd269;
	mov.f64 	%fd298, %fd269;
	mov.f64 	%fd299, %fd269;
	mov.f64 	%fd300, %fd269;
	mov.f64 	%fd301, %fd269;
	mov.f64 	%fd302, %fd269;
	mov.f64 	%fd303, %fd269;
	mov.f64 	%fd304, %fd269;
	@%p5 bra 	$L__BB3_12;
	ld.param.u32 	%r188, [_Z11kernel__4_1PdS_S_iiiiiiiiiiiiii_param_3];
	add.s32 	%r13, %r4, %r1;
	mul.lo.s32 	%r92, %r2, %r188;
	mad.lo.s32 	%r93, %r92, 6, %r1;
	add.s32 	%r14, %r93, %r3;
	mov.b32 	%r231, 0;
	mov.f64 	%fd269, 0d0000000000000000;
	mov.u32 	%r232, %r231;
$L__BB3_2:
	.pragma "nounroll";
	ld.param.u32 	%r229, [_Z11kernel__4_1PdS_S_iiiiiiiiiiiiii_param_16];
	setp.lt.s32 	%p6, %r9, 1;
	mov.u32 	%r94, %tid.x;
	setp.ge.s32 	%p7, %r94, %r7;
	add.s32 	%r17, %r231, 16;
	sub.s32 	%r95, %r17, %r229;
	setp.gt.s32 	%p8, %r95, 0;
	selp.b32 	%r232, %r95, %r232, %p8;
	sub.s32 	%r97, 16, %r232;
	mov.u32 	%r98, %tid.y;
	setp.ge.u32 	%p9, %r98, %r97;
	or.pred  	%p10, %p7, %p9;
	or.pred  	%p11, %p10, %p6;
	@%p11 bra 	$L__BB3_5;
	ld.param.u32 	%r192, [_Z11kernel__4_1PdS_S_iiiiiiiiiiiiii_param_12];
	mov.u32 	%r100, %tid.y;
	mov.u32 	%r101, %tid.x;
	shl.b32 	%r102, %r101, 3;
	mad.lo.s32 	%r103, %r100, 768, %r102;
	mov.u32 	%r104, _ZZ11kernel__4_1PdS_S_iiiiiiiiiiiiiiE4sm_a;
	add.s32 	%r234, %r104, %r103;
	neg.s32 	%r235, %r9;
	add.s32 	%r105, %r231, %r100;
	mad.lo.s32 	%r233, %r105, %r192, %r14;
$L__BB3_4:
	ld.param.u32 	%r189, [_Z11kernel__4_1PdS_S_iiiiiiiiiiiiii_param_3];
	ld.param.u64 	%rd96, [_Z11kernel__4_1PdS_S_iiiiiiiiiiiiii_param_1];
	cvta.to.global.u64 	%rd5, %rd96;
	mul.wide.u32 	%rd6, %r233, 8;
	add.s64 	%rd7, %rd5, %rd6;
	ld.global.f64 	%fd183, [%rd7];
	st.shared.f64 	[%r234], %fd183;
	add.s32 	%r235, %r235, 1;
	setp.ne.s32 	%p12, %r235, 0;
	add.s32 	%r234, %r234, 128;
	add.s32 	%r233, %r233, %r189;
	@%p12 bra 	$L__BB3_4;
$L__BB3_5:
	sub.s32 	%r106, 16, %r232;
	mov.u32 	%r107, %tid.y;
	setp.ge.u32 	%p13, %r107, %r106;
	setp.lt.s32 	%p14, %r12, 1;
	mov.u32 	%r109, %tid.x;
	setp.ge.s32 	%p15, %r109, %r10;
	or.pred  	%p16, %p15, %p13;
	or.pred  	%p17, %p16, %p14;
	@%p17 bra 	$L__BB3_8;
	ld.param.u32 	%r193, [_Z11kernel__4_1PdS_S_iiiiiiiiiiiiii_param_13];
	mov.u32 	%r111, %tid.y;
	add.s32 	%r112, %r231, %r111;
	mad.lo.s32 	%r28, %r112, %r193, %r13;
	mov.b32 	%r236, 0;
$L__BB3_7:
	ld.param.u32 	%r191, [_Z11kernel__4_1PdS_S_iiiiiiiiiiiiii_param_7];
	ld.param.u32 	%r190, [_Z11kernel__4_1PdS_S_iiiiiiiiiiiiii_param_5];
	ld.param.u64 	%rd97, [_Z11kernel__4_1PdS_S_iiiiiiiiiiiiii_param_2];
	add.s32 	%r113, %r236, %r5;
	mul.lo.s32 	%r114, %r191, %r190;
	mad.lo.s32 	%r115, %r114, %r113, %r28;
	cvta.to.global.u64 	%rd8, %rd97;
	mul.wide.u32 	%rd9, %r115, 8;
	add.s64 	%rd10, %rd8, %rd9;
	ld.global.f64 	%fd184, [%rd10];
	shl.b32 	%r116, %r236, 4;
	mov.u32 	%r117, %tid.x;
	add.s32 	%r118, %r116, %r117;
	mov.u32 	%r119, %tid.y;
	mov.u32 	%r120, _ZZ11kernel__4_1PdS_S_iiiiiiiiiiiiiiE4sm_b;
	mad.lo.s32 	%r121, %r119, 768, %r120;
	shl.b32 	%r122, %r118, 3;
	add.s32 	%r123, %r121, %r122;
	st.shared.f64 	[%r123], %fd184;
	add.s32 	%r236, %r236, 1;
	setp.ne.s32 	%p18, %r236, %r12;
	@%p18 bra 	$L__BB3_7;
$L__BB3_8:
	bar.sync 	0;
	setp.gt.s32 	%p19, %r232, 15;
	@%p19 bra 	$L__BB3_11;
	sub.s32 	%r125, 16, %r232;
	max.s32 	%r31, %r125, 1;
	mov.b32 	%r237, 0;
$L__BB3_10:
	mul.lo.s32 	%r126, %r237, 768;
	mov.u32 	%r127, _ZZ11kernel__4_1PdS_S_iiiiiiiiiiiiiiE4sm_b;
	add.s32 	%r128, %r127, %r126;
	mov.u32 	%r129, %tid.y;
	shl.b32 	%r130, %r129, 3;
	add.s32 	%r131, %r128, %r130;
	mov.u32 	%r132, _ZZ11kernel__4_1PdS_S_iiiiiiiiiiiiiiE4sm_a;
	add.s32 	%r133, %r132, %r126;
	ld.shared.f64 	%fd185, [%r131+640];
	ld.shared.f64 	%fd186, [%r131+512];
	ld.shared.f64 	%fd187, [%r131+384];
	ld.shared.f64 	%fd188, [%r131+256];
	ld.shared.f64 	%fd189, [%r131+128];
	ld.shared.f64 	%fd190, [%r131];
	mov.u32 	%r134, %tid.x;
	shl.b32 	%r135, %r134, 3;
	add.s32 	%r136, %r133, %r135;
	ld.shared.f64 	%fd191, [%r136];
	fma.rn.f64 	%fd304, %fd190, %fd191, %fd304;
	fma.rn.f64 	%fd298, %fd189, %fd191, %fd298;
	fma.rn.f64 	%fd292, %fd188, %fd191, %fd292;
	fma.rn.f64 	%fd286, %fd187, %fd191, %fd286;
	fma.rn.f64 	%fd280, %fd186, %fd191, %fd280;
	fma.rn.f64 	%fd274, %fd185, %fd191, %fd274;
	ld.shared.f64 	%fd192, [%r136+128];
	fma.rn.f64 	%fd303, %fd190, %fd192, %fd303;
	fma.rn.f64 	%fd297, %fd189, %fd192, %fd297;
	fma.rn.f64 	%fd291, %fd188, %fd192, %fd291;
	fma.rn.f64 	%fd285, %fd187, %fd192, %fd285;
	fma.rn.f64 	%fd279, %fd186, %fd192, %fd279;
	fma.rn.f64 	%fd273, %fd185, %fd192, %fd273;
	ld.shared.f64 	%fd193, [%r136+256];
	fma.rn.f64 	%fd302, %fd190, %fd193, %fd302;
	fma.rn.f64 	%fd296, %fd189, %fd193, %fd296;
	fma.rn.f64 	%fd290, %fd188, %fd193, %fd290;
	fma.rn.f64 	%fd284, %fd187, %fd193, %fd284;
	fma.rn.f64 	%fd278, %fd186, %fd193, %fd278;
	fma.rn.f64 	%fd272, %fd185, %fd193, %fd272;
	ld.shared.f64 	%fd194, [%r136+384];
	fma.rn.f64 	%fd301, %fd190, %fd194, %fd301;
	fma.rn.f64 	%fd295, %fd189, %fd194, %fd295;
	fma.rn.f64 	%fd289, %fd188, %fd194, %fd289;
	fma.rn.f64 	%fd283, %fd187, %fd194, %fd283;
	fma.rn.f64 	%fd277, %fd186, %fd194, %fd277;
	fma.rn.f64 	%fd271, %fd185, %fd194, %fd271;
	ld.shared.f64 	%fd195, [%r136+512];
	fma.rn.f64 	%fd300, %fd190, %fd195, %fd300;
	fma.rn.f64 	%fd294, %fd189, %fd195, %fd294;
	fma.rn.f64 	%fd288, %fd188, %fd195, %fd288;
	fma.rn.f64 	%fd282, %fd187, %fd195, %fd282;
	fma.rn.f64 	%fd276, %fd186, %fd195, %fd276;
	fma.rn.f64 	%fd270, %fd185, %fd195, %fd270;
	ld.shared.f64 	%fd196, [%r136+640];
	fma.rn.f64 	%fd299, %fd190, %fd196, %fd299;
	fma.rn.f64 	%fd293, %fd189, %fd196, %fd293;
	fma.rn.f64 	%fd287, %fd188, %fd196, %fd287;
	fma.rn.f64 	%fd281, %fd187, %fd196, %fd281;
	fma.rn.f64 	%fd275, %fd186, %fd196, %fd275;
	fma.rn.f64 	%fd269, %fd185, %fd196, %fd269;
	add.s32 	%r237, %r237, 1;
	setp.ne.s32 	%p20, %r237, %r31;
	@%p20 bra 	$L__BB3_10;
$L__BB3_11:
	ld.param.u32 	%r230, [_Z11kernel__4_1PdS_S_iiiiiiiiiiiiii_param_16];
	bar.sync 	0;
	setp.lt.s32 	%p21, %r17, %r230;
	mov.u32 	%r231, %r17;
	@%p21 bra 	$L__BB3_2;
$L__BB3_12:
	mov.u32 	%r137, %tid.x;
	setp.ge.s32 	%p22, %r137, %r7;
	mov.u32 	%r138, %tid.y;
	setp.ge.s32 	%p23, %r138, %r10;
	or.pred  	%p24, %p22, %p23;
	@%p24 bra 	$L__BB3_85;
	min.s32 	%r140, %r12, %r9;
	setp.lt.s32 	%p25, %r140, 1;
	@%p25 bra 	$L__BB3_15;
	ld.param.u64 	%rd89, [_Z11kernel__4_1PdS_S_iiiiiiiiiiiiii_param_0];
	cvta.to.global.u64 	%rd11, %rd89;
	mul.wide.s32 	%rd12, %r6, 8;
	add.s64 	%rd13, %rd11, %rd12;
	st.global.f64 	[%rd13], %fd304;
$L__BB3_15:
	setp.lt.s32 	%p26, %r12, 1;
	setp.lt.s32 	%p27, %r9, 2;
	or.pred  	%p28, %p26, %p27;
	@%p28 bra 	$L__BB3_17;
	ld.param.u32 	%r194, [_Z11kernel__4_1PdS_S_iiiiiiiiiiiiii_param_14];
	ld.param.u64 	%rd90, [_Z11kernel__4_1PdS_S_iiiiiiiiiiiiii_param_0];
	add.s32 	%r141, %r6, %r194;
	cvta.to.global.u64 	%rd14, %rd90;
	mul.wide.s32 	%rd15, %r141, 8;
	add.s64 	%rd16, %rd14, %rd15;
	st.global.f64 	[%rd16], %fd303;
$L__BB3_17:
	setp.lt.s32 	%p30, %r9, 3;
	or.pred  	%p31, %p26, %p30;
	@%p31 bra 	$L__BB3_19;
	ld.param.u32 	%r195, [_Z11kernel__4_1PdS_S_iiiiiiiiiiiiii_param_14];
	ld.param.u64 	%rd91, [_Z11kernel__4_1PdS_S_iiiiiiiiiiiiii_param_0];
	shl.b32 	%r142, %r195, 1;
	add.s32 	%r143, %r6, %r142;
	cvta.to.global.u64 	%rd17, %rd91;
	mul.wide.s32 	%rd18, %r143, 8;
	add.s64 	%rd19, %rd17, %rd18;
	st.global.f64 	[%rd19], %fd302;
$L__BB3_19:
	setp.lt.s32 	%p33, %r9, 4;
	or.pred  	%p34, %p26, %p33;
	@%p34 bra 	$L__BB3_21;
	ld.param.u32 	%r196, [_Z11kernel__4_1PdS_S_iiiiiiiiiiiiii_param_14];
	ld.param.u64 	%rd92, [_Z11kernel__4_1PdS_S_iiiiiiiiiiiiii_param_0];
	mad.lo.s32 	%r144, %r196, 3, %r6;
	cvta.to.global.u64 	%rd20, %rd92;
	mul.wide.s32 	%rd21, %r144, 8;
	add.s64 	%rd22, %rd20, %rd21;
	st.global.f64 	[%rd22], %fd301;
$L__BB3_21:
	setp.lt.s32 	%p36, %r9, 5;
	or.pred  	%p37, %p26, %p36;
	@%p37 bra 	$L__BB3_23;
	ld.param.u32 	%r197, [_Z11kernel__4_1PdS_S_iiiiiiiiiiiiii_param_14];
	ld.param.u64 	%rd93, [_Z11kernel__4_1PdS_S_iiiiiiiiiiiiii_param_0];
	shl.b32 	%r145, %r197, 2;
	add.s32 	%r146, %r6, %r145;
	cvta.to.global.u64 	%rd23, %rd93;
	mul.wide.s32 	%rd24, %r146, 8;
	add.s64 	%rd25, %rd23, %rd24;
	st.global.f64 	[%rd25], %fd300;
$L__BB3_23:
	setp.lt.s32 	%p39, %r8, 6;
	or.pred  	%p40, %p26, %p39;
	@%p40 bra 	$L__BB3_25;
	ld.param.u32 	%r198, [_Z11kernel__4_1PdS_S_iiiiiiiiiiiiii_param_14];
	ld.param.u64 	%rd94, [_Z11kernel__4_1PdS_S_iiiiiiiiiiiiii_param_0];
	mad.lo.s32 	%r147, %r198, 5, %r6;
	cvta.to.global.u64 	%rd26, %rd94;
	mul.wide.s32 	%rd27, %r147, 8;
	add.s64 	%rd28, %rd26, %rd27;
	st.global.f64 	[%rd28], %fd299;
$L__BB3_25:
	ld.param.u32 	%r224, [_Z11kernel__4_1PdS_S_iiiiiiiiiiiiii_param_15];
	ld.param.u64 	%rd95, [_Z11kernel__4_1PdS_S_iiiiiiiiiiiiii_param_0];
	cvta.to.global.u64 	%rd1, %rd95;
	setp.lt.s32 	%p41, %r9, 1;
	setp.lt.s32 	%p42, %r12, 2;
	add.s32 	%r34, %r6, %r224;
	or.pred  	%p43, %p42, %p41;
	@%p43 bra 	$L__BB3_27;
	mul.wide.s32 	%rd29, %r34, 8;
	add.s64 	%rd30, %rd1, %rd29;
	st.global.f64 	[%rd30], %fd298;
$L__BB3_27:
	min.s32 	%r148, %r12, %r9;
	setp.lt.s32 	%p44, %r148, 2;
	@%p44 bra 	$L__BB3_29;
	ld.param.u32 	%r199, [_Z11kernel__4_1PdS_S_iiiiiiiiiiiiii_param_14];
	add.s32 	%r149, %r34, %r199;
	mul.wide.s32 	%rd31, %r149, 8;
	add.s64 	%rd32, %rd1, %rd31;
	st.global.f64 	[%rd32], %fd297;
$L__BB3_29:
	setp.lt.s32 	%p45, %r12, 2;
	setp.lt.s32 	%p46, %r9, 3;
	or.pred  	%p47, %p45, %p46;
	@%p47 bra 	$L__BB3_31;
	ld.param.u32 	%r200, [_Z11kernel__4_1PdS_S_iiiiiiiiiiiiii_param_14];
	shl.b32 	%r150, %r200, 1;
	add.s32 	%r151, %r34, %r150;
	mul.wide.s32 	%rd33, %r151, 8;
	add.s64 	%rd34, %rd1, %rd33;
	st.global.f64 	[%rd34], %fd296;
$L__BB3_31:
	setp.lt.s32 	%p48, %r12, 2;
	setp.lt.s32 	%p49, %r9, 4;
	or.pred  	%p50, %p48, %p49;
	@%p50 bra 	$L__BB3_33;
	ld.param.u32 	%r201, [_Z11kernel__4_1PdS_S_iiiiiiiiiiiiii_param_14];
	mad.lo.s32 	%r152, %r201, 3, %r34;
	mul.wide.s32 	%rd35, %r152, 8;
	add.s64 	%rd36, %rd1, %rd35;
	st.global.f64 	[%rd36], %fd295;
$L__BB3_33:
	setp.lt.s32 	%p51, %r12, 2;
	setp.lt.s32 	%p52, %r9, 5;
	or.pred  	%p53, %p51, %p52;
	@%p53 bra 	$L__BB3_35;
	ld.param.u32 	%r202, [_Z11kernel__4_1PdS_S_iiiiiiiiiiiiii_param_14];
	shl.b32 	%r153, %r202, 2;
	add.s32 	%r154, %r34, %r153;
	mul.wide.s32 	%rd37, %r154, 8;
	add.s64 	%rd38, %rd1, %rd37;
	st.global.f64 	[%rd38], %fd294;
$L__BB3_35:
	setp.lt.s32 	%p54, %r12, 2;
	setp.lt.s32 	%p55, %r8, 6;
	or.pred  	%p56, %p54, %p55;
	@%p56 bra 	$L__BB3_37;
	ld.param.u32 	%r203, [_Z11kernel__4_1PdS_S_iiiiiiiiiiiiii_param_14];
	mad.lo.s32 	%r155, %r203, 5, %r34;
	mul.wide.s32 	%rd39, %r155, 8;
	add.s64 	%rd40, %rd1, %rd39;
	st.global.f64 	[%rd40], %fd293;
$L__BB3_37:
	ld.param.u32 	%r225, [_Z11kernel__4_1PdS_S_iiiiiiiiiiiiii_param_15];
	setp.lt.s32 	%p57, %r9, 1;
	setp.lt.s32 	%p58, %r12, 3;
	add.s32 	%r35, %r34, %r225;
	or.pred  	%p59, %p58, %p57;
	@%p59 bra 	$L__BB3_39;
	mul.wide.s32 	%rd41, %r35, 8;
	add.s64 	%rd42, %rd1, %rd41;
	st.global.f64 	[%rd42], %fd292;
$L__BB3_39:
	setp.lt.s32 	%p60, %r12, 3;
	setp.lt.s32 	%p61, %r9, 2;
	or.pred  	%p62, %p60, %p61;
	@%p62 bra 	$L__BB3_41;
	ld.param.u32 	%r204, [_Z11kernel__4_1PdS_S_iiiiiiiiiiiiii_param_14];
	add.s32 	%r156, %r35, %r204;
	mul.wide.s32 	%rd43, %r156, 8;
	add.s64 	%rd44, %rd1, %rd43;
	st.global.f64 	[%rd44], %fd291;
$L__BB3_41:
	setp.lt.s32 	%p63, %r148, 3;
	@%p63 bra 	$L__BB3_43;
	ld.param.u32 	%r205, [_Z11kernel__4_1PdS_S_iiiiiiiiiiiiii_param_14];
	shl.b32 	%r158, %r205, 1;
	add.s32 	%r159, %r35, %r158;
	mul.wide.s32 	%rd45, %r159, 8;
	add.s64 	%rd46, %rd1, %rd45;
	st.global.f64 	[%rd46], %fd290;
$L__BB3_43:
	setp.lt.s32 	%p64, %r12, 3;
	setp.lt.s32 	%p65, %r9, 4;
	or.pred  	%p66, %p64, %p65;
	@%p66 bra 	$L__BB3_45;
	ld.param.u32 	%r206, [_Z11kernel__4_1PdS_S_iiiiiiiiiiiiii_param_14];
	mad.lo.s32 	%r160, %r206, 3, %r35;
	mul.wide.s32 	%rd47, %r160, 8;
	add.s64 	%rd48, %rd1, %rd47;
	st.global.f64 	[%rd48], %fd289;
$L__BB3_45:
	setp.lt.s32 	%p67, %r12, 3;
	setp.lt.s32 	%p68, %r9, 5;
	or.pred  	%p69, %p67, %p68;
	@%p69 bra 	$L__BB3_47;
	ld.param.u32 	%r207, [_Z11kernel__4_1PdS_S_iiiiiiiiiiiiii_param_14];
	shl.b32 	%r161, %r207, 2;
	add.s32 	%r162, %r35, %r161;
	mul.wide.s32 	%rd49, %r162, 8;
	add.s64 	%rd50, %rd1, %rd49;
	st.global.f64 	[%rd50], %fd288;
$L__BB3_47:
	setp.lt.s32 	%p70, %r12, 3;
	setp.lt.s32 	%p71, %r8, 6;
	or.pred  	%p72, %p70, %p71;
	@%p72 bra 	$L__BB3_49;
	ld.param.u32 	%r208, [_Z11kernel__4_1PdS_S_iiiiiiiiiiiiii_param_14];
	mad.lo.s32 	%r163, %r208, 5, %r35;
	mul.wide.s32 	%rd51, %r163, 8;
	add.s64 	%rd52, %rd1, %rd51;
	st.global.f64 	[%rd52], %fd287;
$L__BB3_49:
	ld.param.u32 	%r226, [_Z11kernel__4_1PdS_S_iiiiiiiiiiiiii_param_15];
	setp.lt.s32 	%p73, %r9, 1;
	setp.lt.s32 	%p74, %r12, 4;
	add.s32 	%r36, %r35, %r226;
	or.pred  	%p75, %p74, %p73;
	@%p75 bra 	$L__BB3_51;
	mul.wide.s32 	%rd53, %r36, 8;
	add.s64 	%rd54, %rd1, %rd53;
	st.global.f64 	[%rd54], %fd286;
$L__BB3_51:
	setp.lt.s32 	%p76, %r12, 4;
	setp.lt.s32 	%p77, %r9, 2;
	or.pred  	%p78, %p76, %p77;
	@%p78 bra 	$L__BB3_53;
	ld.param.u32 	%r209, [_Z11kernel__4_1PdS_S_iiiiiiiiiiiiii_param_14];
	add.s32 	%r164, %r36, %r209;
	mul.wide.s32 	%rd55, %r164, 8;
	add.s64 	%rd56, %rd1, %rd55;
	st.global.f64 	[%rd56], %fd285;
$L__BB3_53:
	setp.lt.s32 	%p79, %r12, 4;
	setp.lt.s32 	%p80, %r9, 3;
	or.pred  	%p81, %p79, %p80;
	@%p81 bra 	$L__BB3_55;
	ld.param.u32 	%r210, [_Z11kernel__4_1PdS_S_iiiiiiiiiiiiii_param_14];
	shl.b32 	%r165, %r210, 1;
	add.s32 	%r166, %r36, %r165;
	mul.wide.s32 	%rd57, %r166, 8;
	add.s64 	%rd58, %rd1, %rd57;
	st.global.f64 	[%rd58], %fd284;
$L__BB3_55:
	setp.lt.s32 	%p82, %r148, 4;
	@%p82 bra 	$L__BB3_57;
	ld.param.u32 	%r211, [_Z11kernel__4_1PdS_S_iiiiiiiiiiiiii_param_14];
	mad.lo.s32 	%r168, %r211, 3, %r36;
	mul.wide.s32 	%rd59, %r168, 8;
	add.s64 	%rd60, %rd1, %rd59;
	st.global.f64 	[%rd60], %fd283;
$L__BB3_57:
	setp.lt.s32 	%p83, %r12, 4;
	setp.lt.s32 	%p84, %r9, 5;
	or.pred  	%p85, %p83, %p84;
	@%p85 bra 	$L__BB3_59;
	ld.param.u32 	%r212, [_Z11kernel__4_1PdS_S_iiiiiiiiiiiiii_param_14];
	shl.b32 	%r169, %r212, 2;
	add.s32 	%r170, %r36, %r169;
	mul.wide.s32 	%rd61, %r170, 8;
	add.s64 	%rd62, %rd1, %rd61;
	st.global.f64 	[%rd62], %fd282;
$L__BB3_59:
	setp.lt.s32 	%p86, %r12, 4;
	setp.lt.s32 	%p87, %r8, 6;
	or.pred  	%p88, %p86, %p87;
	@%p88 bra 	$L__BB3_61;
	ld.param.u32 	%r213, [_Z11kernel__4_1PdS_S_iiiiiiiiiiiiii_param_14];
	mad.lo.s32 	%r171, %r213, 5, %r36;
	mul.wide.s32 	%rd63, %r171, 8;
	add.s64 	%rd64, %rd1, %rd63;
	st.global.f64 	[%rd64], %fd281;
$L__BB3_61:
	ld.param.u32 	%r227, [_Z11kernel__4_1PdS_S_iiiiiiiiiiiiii_param_15];
	setp.lt.s32 	%p89, %r9, 1;
	setp.lt.s32 	%p90, %r12, 5;
	add.s32 	%r37, %r36, %r227;
	or.pred  	%p91, %p90, %p89;
	@%p91 bra 	$L__BB3_63;
	mul.wide.s32 	%rd65, %r37, 8;
	add.s64 	%rd66, %rd1, %rd65;
	st.global.f64 	[%rd66], %fd280;
$L__BB3_63:
	setp.lt.s32 	%p92, %r12, 5;
	setp.lt.s32 	%p93, %r9, 2;
	or.pred  	%p94, %p92, %p93;
	@%p94 bra 	$L__BB3_65;
	ld.param.u32 	%r214, [_Z11kernel__4_1PdS_S_iiiiiiiiiiiiii_param_14];
	add.s32 	%r172, %r37, %r214;
	mul.wide.s32 	%rd67, %r172, 8;
	add.s64 	%rd68, %rd1, %rd67;
	st.global.f64 	[%rd68], %fd279;
$L__BB3_65:
	setp.lt.s32 	%p95, %r12, 5;
	setp.lt.s32 	%p96, %r9, 3;
	or.pred  	%p97, %p95, %p96;
	@%p97 bra 	$L__BB3_67;
	ld.param.u32 	%r215, [_Z11kernel__4_1PdS_S_iiiiiiiiiiiiii_param_14];
	shl.b32 	%r173, %r215, 1;
	add.s32 	%r174, %r37, %r173;
	mul.wide.s32 	%rd69, %r174, 8;
	add.s64 	%rd70, %rd1, %rd69;
	st.global.f64 	[%rd70], %fd278;
$L__BB3_67:
	setp.lt.s32 	%p98, %r12, 5;
	setp.lt.s32 	%p99, %r9, 4;
	or.pred  	%p100, %p98, %p99;
	@%p100 bra 	$L__BB3_69;
	ld.param.u32 	%r216, [_Z11kernel__4_1PdS_S_iiiiiiiiiiiiii_param_14];
	mad.lo.s32 	%r175, %r216, 3, %r37;
	mul.wide.s32 	%rd71, %r175, 8;
	add.s64 	%rd72, %rd1, %rd71;
	st.global.f64 	[%rd72], %fd277;
$L__BB3_69:
	setp.lt.s32 	%p101, %r148, 5;
	@%p101 bra 	$L__BB3_71;
	ld.param.u32 	%r217, [_Z11kernel__4_1PdS_S_iiiiiiiiiiiiii_param_14];
	shl.b32 	%r177, %r217, 2;
	add.s32 	%r178, %r37, %r177;
	mul.wide.s32 	%rd73, %r178, 8;
	add.s64 	%rd74, %rd1, %rd73;
	st.global.f64 	[%rd74], %fd276;
$L__BB3_71:
	setp.lt.s32 	%p102, %r12, 5;
	setp.lt.s32 	%p103, %r8, 6;
	or.pred  	%p104, %p102, %p103;
	@%p104 bra 	$L__BB3_73;
	ld.param.u32 	%r218, [_Z11kernel__4_1PdS_S_iiiiiiiiiiiiii_param_14];
	mad.lo.s32 	%r179, %r218, 5, %r37;
	mul.wide.s32 	%rd75, %r179, 8;
	add.s64 	%rd76, %rd1, %rd75;
	st.global.f64 	[%rd76], %fd275;
$L__BB3_73:
	ld.param.u32 	%r228, [_Z11kernel__4_1PdS_S_iiiiiiiiiiiiii_param_15];
	setp.lt.s32 	%p105, %r9, 1;
	setp.lt.s32 	%p106, %r11, 6;
	add.s32 	%r38, %r37, %r228;
	or.pred  	%p107, %p106, %p105;
	@%p107 bra 	$L__BB3_75;
	mul.wide.s32 	%rd77, %r38, 8;
	add.s64 	%rd78, %rd1, %rd77;
	st.global.f64 	[%rd78], %fd274;
$L__BB3_75:
	setp.lt.s32 	%p108, %r9, 2;
	setp.lt.s32 	%p109, %r11, 6;
	or.pred  	%p110, %p109, %p108;
	@%p110 bra 	$L__BB3_77;
	ld.param.u32 	%r219, [_Z11kernel__4_1PdS_S_iiiiiiiiiiiiii_param_14];
	add.s32 	%r180, %r38, %r219;
	mul.wide.s32 	%rd79, %r180, 8;
	add.s64 	%rd80, %rd1, %rd79;
	st.global.f64 	[%rd80], %fd273;
$L__BB3_77:
	setp.lt.s32 	%p111, %r9, 3;
	setp.lt.s32 	%p112, %r11, 6;
	or.pred  	%p113, %p112, %p111;
	@%p113 bra 	$L__BB3_79;
	ld.param.u32 	%r220, [_Z11kernel__4_1PdS_S_iiiiiiiiiiiiii_param_14];
	shl.b32 	%r181, %r220, 1;
	add.s32 	%r182, %r38, %r181;
	mul.wide.s32 	%rd81, %r182, 8;
	add.s64 	%rd82, %rd1, %rd81;
	st.global.f64 	[%rd82], %fd272;
$L__BB3_79:
	setp.lt.s32 	%p114, %r9, 4;
	setp.lt.s32 	%p115, %r11, 6;
	or.pred  	%p116, %p115, %p114;
	@%p116 bra 	$L__BB3_81;
	ld.param.u32 	%r221, [_Z11kernel__4_1PdS_S_iiiiiiiiiiiiii_param_14];
	mad.lo.s32 	%r183, %r221, 3, %r38;
	mul.wide.s32 	%rd83, %r183, 8;
	add.s64 	%rd84, %rd1, %rd83;
	st.global.f64 	[%rd84], %fd271;
$L__BB3_81:
	setp.lt.s32 	%p117, %r9, 5;
	setp.lt.s32 	%p118, %r11, 6;
	or.pred  	%p119, %p118, %p117;
	@%p119 bra 	$L__BB3_83;
	ld.param.u32 	%r222, [_Z11kernel__4_1PdS_S_iiiiiiiiiiiiii_param_14];
	shl.b32 	%r184, %r222, 2;
	add.s32 	%r185, %r38, %r184;
	mul.wide.s32 	%rd85, %r185, 8;
	add.s64 	%rd86, %rd1, %rd85;
	st.global.f64 	[%rd86], %fd270;
$L__BB3_83:
	min.s32 	%r186, %r11, %r8;
	setp.lt.s32 	%p120, %r186, 6;
	@%p120 bra 	$L__BB3_85;
	ld.param.u32 	%r223, [_Z11kernel__4_1PdS_S_iiiiiiiiiiiiii_param_14];
	mad.lo.s32 	%r187, %r223, 5, %r38;
	mul.wide.s32 	%rd87, %r187, 8;
	add.s64 	%rd88, %rd1, %rd87;
	st.global.f64 	[%rd88], %fd269;
$L__BB3_85:
	ret;

}


// ===== COMPILED SASS (sm_100) =====

	.target	sm_100

	.elftype	@"ET_EXEC"


//--------------------- .note.nv.tkinfo           --------------------------
	.section	.note.nv.tkinfo,"",@"SHT_NOTE"
	.sectionflags	@"SHF_NOTE_NV_TKINFO"
	.tkinfo
        /*0018*/ 	.word	0x00000002
        /*0030*/ 	.string	""
        /*0030*/ 	.string	"ptxas"
        /*0030*/ 	.string	"Cuda compilation tools, release 13.0, V13.0.88"
        /*0030*/ 	.string	"Build cuda_13.0.r13.0/compiler.36424714_0"
        /*0030*/ 	.string	"-arch sm_100 -m 64 "



//--------------------- .note.nv.cuinfo           --------------------------
	.section	.note.nv.cuinfo,"",@"SHT_NOTE"
	.sectionflags	@"SHF_NOTE_NV_CUINFO"
        /*0018*/ 	.short	0x0002
        /*001a*/ 	.short	0x0064
        /*001c*/ 	.short	0x0082
	.zero		2


//--------------------- .nv.info                  --------------------------
	.section	.nv.info,"",@"SHT_CUDA_INFO"
	.align	4


	//----- nvinfo : EIATTR_REGCOUNT
	.align		4
        /*0000*/ 	.byte	0x04, 0x2f
        /*0002*/ 	.short	(.L_1 - .L_0)
	.align		4
.L_0:
        /*0004*/ 	.word	index@(_Z11kernel__1_1PdS_S_iiiiiiiiiiiiii)
        /*0008*/ 	.word	0x00000070


	//----- nvinfo : EIATTR_FRAME_SIZE
	.align		4
.L_1:
        /*000c*/ 	.byte	0x04, 0x11
        /*000e*/ 	.short	(.L_3 - .L_2)
	.align		4
.L_2:
        /*0010*/ 	.word	index@(_Z11kernel__1_1PdS_S_iiiiiiiiiiiiii)
        /*0014*/ 	.word	0x00000000


	//----- nvinfo : EIATTR_REGCOUNT
	.align		4
.L_3:
        /*0018*/ 	.byte	0x04, 0x2f
        /*001a*/ 	.short	(.L_5 - .L_4)
	.align		4
.L_4:
        /*001c*/ 	.word	index@(_Z11kernel__2_1PdS_S_iiiiiiiiiiiiii)
        /*0020*/ 	.word	0x0000007a


	//----- nvinfo : EIATTR_FRAME_SIZE
	.align		4
.L_5:
        /*0024*/ 	.byte	0x04, 0x11
        /*0026*/ 	.short	(.L_7 - .L_6)
	.align		4
.L_6:
        /*0028*/ 	.word	index@(_Z11kernel__2_1PdS_S_iiiiiiiiiiiiii)
        /*002c*/ 	.word	0x00000000


	//----- nvinfo : EIATTR_REGCOUNT
	.align		4
.L_7:
        /*0030*/ 	.byte	0x04, 0x2f
        /*0032*/ 	.short	(.L_9 - .L_8)
	.align		4
.L_8:
        /*0034*/ 	.word	index@(_Z11kernel__3_1PdS_S_iiiiiiiiiiiiii)
        /*0038*/ 	.word	0x00000071


	//----- nvinfo : EIATTR_FRAME_SIZE
	.align		4
.L_9:
        /*003c*/ 	.byte	0x04, 0x11
        /*003e*/ 	.short	(.L_11 - .L_10)
	.align		4
.L_10:
        /*0040*/ 	.word	index@(_Z11kernel__3_1PdS_S_iiiiiiiiiiiiii)
        /*0044*/ 	.word	0x00000000


	//----- nvinfo : EIATTR_REGCOUNT
	.align		4
.L_11:
        /*0048*/ 	.byte	0x04, 0x2f
        /*004a*/ 	.short	(.L_13 - .L_12)
	.align		4
.L_12:
        /*004c*/ 	.word	index@(_Z11kernel__4_1PdS_S_iiiiiiiiiiiiii)
        /*0050*/ 	.word	0x00000079


	//----- nvinfo : EIATTR_FRAME_SIZE
	.align		4
.L_13:
        /*0054*/ 	.byte	0x04, 0x11
        /*0056*/ 	.short	(.L_15 - .L_14)
	.align		4
.L_14:
        /*0058*/ 	.word	index@(_Z11kernel__4_1PdS_S_iiiiiiiiiiiiii)
        /*005c*/ 	.word	0x00000000


	//----- nvinfo : EIATTR_MIN_STACK_SIZE
	.align		4
.L_15:
        /*0060*/ 	.byte	0x04, 0x12
        /*0062*/ 	.short	(.L_17 - .L_16)
	.align		4
.L_16:
        /*0064*/ 	.word	index@(_Z11kernel__4_1PdS_S_iiiiiiiiiiiiii)
        /*0068*/ 	.word	0x00000000


	//----- nvinfo : EIATTR_MIN_STACK_SIZE
	.align		4
.L_17:
        /*006c*/ 	.byte	0x04, 0x12
        /*006e*/ 	.short	(.L_19 - .L_18)
	.align		4
.L_18:
        /*0070*/ 	.word	index@(_Z11kernel__3_1PdS_S_iiiiiiiiiiiiii)
        /*0074*/ 	.word	0x00000000


	//----- nvinfo : EIATTR_MIN_STACK_SIZE
	.align		4
.L_19:
        /*0078*/ 	.byte	0x04, 0x12
        /*007a*/ 	.short	(.L_21 - .L_20)
	.align		4
.L_20:
        /*007c*/ 	.word	index@(_Z11kernel__2_1PdS_S_iiiiiiiiiiiiii)
        /*0080*/ 	.word	0x00000000


	//----- nvinfo : EIATTR_MIN_STACK_SIZE
	.align		4
.L_21:
        /*0084*/ 	.byte	0x04, 0x12
        /*0086*/ 	.short	(.L_23 - .L_22)
	.align		4
.L_22:
        /*0088*/ 	.word	index@(_Z11kernel__1_1PdS_S_iiiiiiiiiiiiii)
        /*008c*/ 	.word	0x00000000
.L_23:


//--------------------- .nv.compat                --------------------------
	.section	.nv.compat,"",@"SHT_CUDA_COMPAT_INFO"
	.align	4
        /*0000*/ 	.byte	0x02, 0x09, 0x00, 0x00, 0x02, 0x02, 0x01, 0x00, 0x02, 0x05, 0x05, 0x00, 0x03, 0x07, 0x01, 0x01
        /*0010*/ 	.byte	0x02, 0x03, 0x00, 0x00, 0x02, 0x06, 0x01, 0x00, 0x04, 0x0b, 0x08, 0x00, 0x01, 0x00, 0x00, 0x00
        /*0020*/ 	.byte	0x00, 0x00, 0x00, 0x00


//--------------------- .nv.info._Z11kernel__4_1PdS_S_iiiiiiiiiiiiii --------------------------
	.section	.nv.info._Z11kernel__4_1PdS_S_iiiiiiiiiiiiii,"",@"SHT_CUDA_INFO"
	.sectionflags	@""
	.align	4


	//----- nvinfo : EIATTR_CUDA_API_VERSION
	.align		4
        /*0000*/ 	.byte	0x04, 0x37
        /*0002*/ 	.short	(.L_25 - .L_24)
.L_24:
        /*0004*/ 	.word	0x00000082


	//----- nvinfo : EIATTR_KPARAM_INFO
	.align		4
.L_25:
        /*0008*/ 	.byte	0x04, 0x17
        /*000a*/ 	.short	(.L_27 - .L_26)
.L_26:
        /*000c*/ 	.word	0x00000000
        /*0010*/ 	.short	0x0010
        /*0012*/ 	.short	0x004c
        /*0014*/ 	.byte	0x00, 0xf0, 0x11, 0x00


	//----- nvinfo : EIATTR_KPARAM_INFO
	.align		4
.L_27:
        /*0018*/ 	.byte	0x04, 0x17
        /*001a*/ 	.short	(.L_29 - .L_28)
.L_28:
        /*001c*/ 	.word	0x00000000
        /*0020*/ 	.short	0x000f
        /*0022*/ 	.short	0x0048
        /*0024*/ 	.byte	0x00, 0xf0, 0x11, 0x00


	//----- nvinfo : EIATTR_KPARAM_INFO
	.align		4
.L_29:
        /*0028*/ 	.byte	0x04, 0x17
        /*002a*/ 	.short	(.L_31 - .L_30)
.L_30:
        /*002c*/ 	.word	0x00000000
        /*0030*/ 	.short	0x000e
        /*0032*/ 	.short	0x0044
        /*0034*/ 	.byte	0x00, 0xf0, 0x11, 0x00


	//----- nvinfo : EIATTR_KPARAM_INFO
	.align		4
.L_31:
        /*0038*/ 	.byte	0x04, 0x17
        /*003a*/ 	.short	(.L_33 - .L_32)
.L_32:
        /*003c*/ 	.word	0x00000000
        /*0040*/ 	.short	0x000d
        /*0042*/ 	.short	0x0040
        /*0044*/ 	.byte	0x00, 0xf0, 0x11, 0x00


	//----- nvinfo : EIATTR_KPARAM_INFO
	.align		4
.L_33:
        /*0048*/ 	.byte	0x04, 0x17
        /*004a*/ 	.short	(.L_35 - .L_34)
.L_34:
        /*004c*/ 	.word	0x00000000
        /*0050*/ 	.short	0x000c
        /*0052*/ 	.short	0x003c
        /*0054*/ 	.byte	0x00, 0xf0, 0x11, 0x00


	//----- nvinfo : EIATTR_KPARAM_INFO
	.align		4
.L_35:
        /*0058*/ 	.byte	0x04, 0x17
        /*005a*/ 	.short	(.L_37 - .L_36)
.L_36:
        /*005c*/ 	.word	0x00000000
        /*0060*/ 	.short	0x000b
        /*0062*/ 	.short	0x0038
        /*0064*/ 	.byte	0x00, 0xf0, 0x11, 0x00


	//----- nvinfo : EIATTR_KPARAM_INFO
	.align		4
.L_37:
        /*0068*/ 	.byte	0x04, 0x17
        /*006a*/ 	.short	(.L_39 - .L_38)
.L_38:
        /*006c*/ 	.word	0x00000000
        /*0070*/ 	.short	0x000a
        /*0072*/ 	.short	0x0034
        /*0074*/ 	.byte	0x00, 0xf0, 0x11, 0x00


	//----- nvinfo : EIATTR_KPARAM_INFO
	.align		4
.L_39:
        /*0078*/ 	.byte	0x04, 0x17
        /*007a*/ 	.short	(.L_41 - .L_40)
.L_40:
        /*007c*/ 	.word	0x00000000
        /*0080*/ 	.short	0x0009
        /*0082*/ 	.short	0x0030
        /*0084*/ 	.byte	0x00, 0xf0, 0x11, 0x00


	//----- nvinfo : EIATTR_KPARAM_INFO
	.align		4
.L_41:
        /*0088*/ 	.byte	0x04, 0x17
        /*008a*/ 	.short	(.L_43 - .L_42)
.L_42:
        /*008c*/ 	.word	0x00000000
        /*0090*/ 	.short	0x0008
        /*0092*/ 	.short	0x002c
        /*0094*/ 	.byte	0x00, 0xf0, 0x11, 0x00


	//----- nvinfo : EIATTR_KPARAM_INFO
	.align		4
.L_43:
        /*0098*/ 	.byte	0x04, 0x17
        /*009a*/ 	.short	(.L_45 - .L_44)
.L_44:
        /*009c*/ 	.word	0x00000000
        /*00a0*/ 	.short	0x0007
        /*00a2*/ 	.short	0x0028
        /*00a4*/ 	.byte	0x00, 0xf0, 0x11, 0x00


	//----- nvinfo : EIATTR_KPARAM_INFO
	.align		4
.L_45:
        /*00a8*/ 	.byte	0x04, 0x17
        /*00aa*/ 	.short	(.L_47 - .L_46)
.L_46:
        /*00ac*/ 	.word	0x00000000
        /*00b0*/ 	.short	0x0006
        /*00b2*/ 	.short	0x0024
        /*00b4*/ 	.byte	0x00, 0xf0, 0x11, 0x00


	//----- nvinfo : EIATTR_KPARAM_INFO
	.align		4
.L_47:
        /*00b8*/ 	.byte	0x04, 0x17
        /*00ba*/ 	.short	(.L_49 - .L_48)
.L_48:
        /*00bc*/ 	.word	0x00000000
        /*00c0*/ 	.short	0x0005
        /*00c2*/ 	.short	0x0020
        /*00c4*/ 	.byte	0x00, 0xf0, 0x11, 0x00


	//----- nvinfo : EIATTR_KPARAM_INFO
	.align		4
.L_49:
        /*00c8*/ 	.byte	0x04, 0x17
        /*00ca*/ 	.short	(.L_51 - .L_50)
.L_50:
        /*00cc*/ 	.word	0x00000000
        /*00d0*/ 	.short	0x0004
        /*00d2*/ 	.short	0x001c
        /*00d4*/ 	.byte	0x00, 0xf0, 0x11, 0x00


	//----- nvinfo : EIATTR_KPARAM_INFO
	.align		4
.L_51:
        /*00d8*/ 	.byte	0x04, 0x17
        /*00da*/ 	.short	(.L_53 - .L_52)
.L_52:
        /*00dc*/ 	.word	0x00000000
        /*00e0*/ 	.short	0x0003
        /*00e2*/ 	.short	0x0018
        /*00e4*/ 	.byte	0x00, 0xf0, 0x11, 0x00


	//----- nvinfo : EIATTR_KPARAM_INFO
	.align		4
.L_53:
        /*00e8*/ 	.byte	0x04, 0x17
        /*00ea*/ 	.short	(.L_55 - .L_54)
.L_54:
        /*00ec*/ 	.word	0x00000000
        /*00f0*/ 	.short	0x0002
        /*00f2*/ 	.short	0x0010
        /*00f4*/ 	.byte	0x00, 0xf5, 0x21, 0x00


	//----- nvinfo : EIATTR_KPARAM_INFO
	.align		4
.L_55:
        /*00f8*/ 	.byte	0x04, 0x17
        /*00fa*/ 	.short	(.L_57 - .L_56)
.L_56:
        /*00fc*/ 	.word	0x00000000
        /*0100*/ 	.short	0x0001
        /*0102*/ 	.short	0x0008
        /*0104*/ 	.byte	0x00, 0xf5, 0x21, 0x00


	//----- nvinfo : EIATTR_KPARAM_INFO
	.align		4
.L_57:
        /*0108*/ 	.byte	0x04, 0x17
        /*010a*/ 	.short	(.L_59 - .L_58)
.L_58:
        /*010c*/ 	.word	0x00000000
        /*0110*/ 	.short	0x0000
        /*0112*/ 	.short	0x0000
        /*0114*/ 	.byte	0x00, 0xf5, 0x21, 0x00


	//----- nvinfo : EIATTR_SPARSE_MMA_MASK
	.align		4
.L_59:
        /*0118*/ 	.byte	0x03, 0x50
        /*011a*/ 	.short	0x0000


	//----- nvinfo : EIATTR_MAXREG_COUNT
	.align		4
        /*011c*/ 	.byte	0x03, 0x1b
        /*011e*/ 	.short	0x00ff


	//----- nvinfo : EIATTR_NUM_BARRIERS
	.align		4
        /*0120*/ 	.byte	0x02, 0x4c
        /*0122*/ 	.byte	0x01
	.zero		1


	//----- nvinfo : EIATTR_MERCURY_ISA_VERSION
	.align		4
        /*0124*/ 	.byte	0x03, 0x5f
        /*0126*/ 	.short	0x0101


	//----- nvinfo : EIATTR_VRC_CTA_INIT_COUNT
	.align		4
        /*0128*/ 	.byte	0x02, 0x4a
	.zero		1
	.zero		1


	//----- nvinfo : EIATTR_EXIT_INSTR_OFFSETS
	.align		4
        /*012c*/ 	.byte	0x04, 0x1c
        /*012e*/ 	.short	(.L_61 - .L_60)


	//   ....[0]....
.L_60:
        /*0130*/ 	.word	0x00002fc0


	//   ....[1]....
        /*0134*/ 	.word	0x00003d30


	//   ....[2]....
        /*0138*/ 	.word	0x00003d90


	//----- nvinfo : EIATTR_CRS_STACK_SIZE
	.align		4
.L_61:
        /*013c*/ 	.byte	0x04, 0x1e
        /*013e*/ 	.short	(.L_63 - .L_62)
.L_62:
        /*0140*/ 	.word	0x00000000


	//----- nvinfo : EIATTR_CBANK_PARAM_SIZE
	.align		4
.L_63:
        /*0144*/ 	.byte	0x03, 0x19
        /*0146*/ 	.short	0x0050


	//----- nvinfo : EIATTR_PARAM_CBANK
	.align		4
        /*0148*/ 	.byte	0x04, 0x0a
        /*014a*/ 	.short	(.L_65 - .L_64)
	.align		4
.L_64:
        /*014c*/ 	.word	index@(.nv.constant0._Z11kernel__4_1PdS_S_iiiiiiiiiiiiii)
        /*0150*/ 	.short	0x0380
        /*0152*/ 	.short	0x0050


	//----- nvinfo : EIATTR_SW_WAR
	.align		4
.L_65:
        /*0154*/ 	.byte	0x04, 0x36
        /*0156*/ 	.short	(.L_67 - .L_66)
.L_66:
        /*0158*/ 	.word	0x00000008
.L_67:


//--------------------- .nv.info._Z11kernel__3_1PdS_S_iiiiiiiiiiiiii --------------------------
	.section	.nv.info._Z11kernel__3_1PdS_S_iiiiiiiiiiiiii,"",@"SHT_CUDA_INFO"
	.sectionflags	@""
	.align	4


	//----- nvinfo : EIATTR_CUDA_API_VERSION
	.align		4
        /*0000*/ 	.byte	0x04, 0x37
        /*0002*/ 	.short	(.L_69 - .L_68)
.L_68:
        /*0004*/ 	.word	0x00000082


	//----- nvinfo : EIATTR_KPARAM_INFO
	.align		4
.L_69:
        /*0008*/ 	.byte	0x04, 0x17
        /*000a*/ 	.short	(.L_71 - .L_70)
.L_70:
        /*000c*/ 	.word	0x00000000
        /*0010*/ 	.short	0x0010
        /*0012*/ 	.short	0x004c
        /*0014*/ 	.byte	0x00, 0xf0, 0x11, 0x00


	//----- nvinfo : EIATTR_KPARAM_INFO
	.align		4
.L_71:
        /*0018*/ 	.byte	0x04, 0x17
        /*001a*/ 	.short	(.L_73 - .L_72)
.L_72:
        /*001c*/ 	.word	0x00000000
        /*0020*/ 	.short	0x000f
        /*0022*/ 	.short	0x0048
        /*0024*/ 	.byte	0x00, 0xf0, 0x11, 0x00


	//----- nvinfo : EIATTR_KPARAM_INFO
	.align		4
.L_73:
        /*0028*/ 	.byte	0x04, 0x17
        /*002a*/ 	.short	(.L_75 - .L_74)
.L_74:
        /*002c*/ 	.word	0x00000000
        /*0030*/ 	.short	0x000e
        /*0032*/ 	.short	0x0044
        /*0034*/ 	.byte	0x00, 0xf0, 0x11, 0x00


	//----- nvinfo : EIATTR_KPARAM_INFO
	.align		4
.L_75:
        /*0038*/ 	.byte	0x04, 0x17
        /*003a*/ 	.short	(.L_77 - .L_76)
.L_76:
        /*003c*/ 	.word	0x00000000
        /*0040*/ 	.short	0x000d
        /*0042*/ 	.short	0x0040
        /*0044*/ 	.byte	0x00, 0xf0, 0x11, 0x00


	//----- nvinfo : EIATTR_KPARAM_INFO
	.align		4
.L_77:
        /*0048*/ 	.byte	0x04, 0x17
        /*004a*/ 	.short	(.L_79 - .L_78)
.L_78:
        /*004c*/ 	.word	0x00000000
        /*0050*/ 	.short	0x000c
        /*0052*/ 	.short	0x003c
        /*0054*/ 	.byte	0x00, 0xf0, 0x11, 0x00


	//----- nvinfo : EIATTR_KPARAM_INFO
	.align		4
.L_79:
        /*0058*/ 	.byte	0x04, 0x17
        /*005a*/ 	.short	(.L_81 - .L_80)
.L_80:
        /*005c*/ 	.word	0x00000000
        /*0060*/ 	.short	0x000b
        /*0062*/ 	.short	0x0038
        /*0064*/ 	.byte	0x00, 0xf0, 0x11, 0x00


	//----- nvinfo : EIATTR_KPARAM_INFO
	.align		4
.L_81:
        /*0068*/ 	.byte	0x04, 0x17
        /*006a*/ 	.short	(.L_83 - .L_82)
.L_82:
        /*006c*/ 	.word	0x00000000
        /*0070*/ 	.short	0x000a
        /*0072*/ 	.short	0x0034
        /*0074*/ 	.byte	0x00, 0xf0, 0x11, 0x00


	//----- nvinfo : EIATTR_KPARAM_INFO
	.align		4
.L_83:
        /*0078*/ 	.byte	0x04, 0x17
        /*007a*/ 	.short	(.L_85 - .L_84)
.L_84:
        /*007c*/ 	.word	0x00000000
        /*0080*/ 	.short	0x0009
        /*0082*/ 	.short	0x0030
        /*0084*/ 	.byte	0x00, 0xf0, 0x11, 0x00


	//----- nvinfo : EIATTR_KPARAM_INFO
	.align		4
.L_85:
        /*0088*/ 	.byte	0x04, 0x17
        /*008a*/ 	.short	(.L_87 - .L_86)
.L_86:
        /*008c*/ 	.word	0x00000000
        /*0090*/ 	.short	0x0008
        /*0092*/ 	.short	0x002c
        /*0094*/ 	.byte	0x00, 0xf0, 0x11, 0x00


	//----- nvinfo : EIATTR_KPARAM_INFO
	.align		4
.L_87:
        /*0098*/ 	.byte	0x04, 0x17
        /*009a*/ 	.short	(.L_89 - .L_88)
.L_88:
        /*009c*/ 	.word	0x00000000
        /*00a0*/ 	.short	0x0007
        /*00a2*/ 	.short	0x0028
        /*00a4*/ 	.byte	0x00, 0xf0, 0x11, 0x00


	//----- nvinfo : EIATTR_KPARAM_INFO
	.align		4
.L_89:
        /*00a8*/ 	.byte	0x04, 0x17
        /*00aa*/ 	.short	(.L_91 - .L_90)
.L_90:
        /*00ac*/ 	.word	0x00000000
        /*00b0*/ 	.short	0x0006
        /*00b2*/ 	.short	0x0024
        /*00b4*/ 	.byte	0x00, 0xf0, 0x11, 0x00


	//----- nvinfo : EIATTR_KPARAM_INFO
	.align		4
.L_91:
        /*00b8*/ 	.byte	0x04, 0x17
        /*00ba*/ 	.short	(.L_93 - .L_92)
.L_92:
        /*00bc*/ 	.word	0x00000000
        /*00c0*/ 	.short	0x0005
        /*00c2*/ 	.short	0x0020
        /*00c4*/ 	.byte	0x00, 0xf0, 0x11, 0x00


	//----- nvinfo : EIATTR_KPARAM_INFO
	.align		4
.L_93:
        /*00c8*/ 	.byte	0x04, 0x17
        /*00ca*/ 	.short	(.L_95 - .L_94)
.L_94:
        /*00cc*/ 	.word	0x00000000
        /*00d0*/ 	.short	0x0004
        /*00d2*/ 	.short	0x001c
        /*00d4*/ 	.byte	0x00, 0xf0, 0x11, 0x00


	//----- nvinfo : EIATTR_KPARAM_INFO
	.align		4
.L_95:
        /*00d8*/ 	.byte	0x04, 0x17
        /*00da*/ 	.short	(.L_97 - .L_96)
.L_96:
        /*00dc*/ 	.word	0x00000000
        /*00e0*/ 	.short	0x0003
        /*00e2*/ 	.short	0x0018
        /*00e4*/ 	.byte	0x00, 0xf0, 0x11, 0x00


	//----- nvinfo : EIATTR_KPARAM_INFO
	.align		4
.L_97:
        /*00e8*/ 	.byte	0x04, 0x17
        /*00ea*/ 	.short	(.L_99 - .L_98)
.L_98:
        /*00ec*/ 	.word	0x00000000
        /*00f0*/ 	.short	0x0002
        /*00f2*/ 	.short	0x0010
        /*00f4*/ 	.byte	0x00, 0xf5, 0x21, 0x00


	//----- nvinfo : EIATTR_KPARAM_INFO
	.align		4
.L_99:
        /*00f8*/ 	.byte	0x04, 0x17
        /*00fa*/ 	.short	(.L_101 - .L_100)
.L_100:
        /*00fc*/ 	.word	0x00000000
        /*0100*/ 	.short	0x0001
        /*0102*/ 	.short	0x0008
        /*0104*/ 	.byte	0x00, 0xf5, 0x21, 0x00


	//----- nvinfo : EIATTR_KPARAM_INFO
	.align		4
.L_101:
        /*0108*/ 	.byte	0x04, 0x17
        /*010a*/ 	.short	(.L_103 - .L_102)
.L_102:
        /*010c*/ 	.word	0x00000000
        /*0110*/ 	.short	0x0000
        /*0112*/ 	.short	0x0000
        /*0114*/ 	.byte	0x00, 0xf5, 0x21, 0x00


	//----- nvinfo : EIATTR_SPARSE_MMA_MASK
	.align		4
.L_103:
        /*0118*/ 	.byte	0x03, 0x50
        /*011a*/ 	.short	0x0000


	//----- nvinfo : EIATTR_MAXREG_COUNT
	.align		4
        /*011c*/ 	.byte	0x03, 0x1b
        /*011e*/ 	.short	0x00ff


	//----- nvinfo : EIATTR_NUM_BARRIERS
	.align		4
        /*0120*/ 	.byte	0x02, 0x4c
        /*0122*/ 	.byte	0x01
	.zero		1


	//----- nvinfo : EIATTR_MERCURY_ISA_VERSION
	.align		4
        /*0124*/ 	.byte	0x03, 0x5f
        /*0126*/ 	.short	0x0101


	//----- nvinfo : EIATTR_VRC_CTA_INIT_COUNT
	.align		4
        /*0128*/ 	.byte	0x02, 0x4a
	.zero		1
	.zero		1


	//----- nvinfo : EIATTR_EXIT_INSTR_OFFSETS
	.align		4
        /*012c*/ 	.byte	0x04, 0x1c
        /*012e*/ 	.short	(.L_105 - .L_104)


	//   ....[0]....
.L_104:
        /*0130*/ 	.word	0x00001a20


	//   ....[1]....
        /*0134*/ 	.word	0x00002790


	//   ....[2]....
        /*0138*/ 	.word	0x000027f0


	//----- nvinfo : EIATTR_CRS_STACK_SIZE
	.align		4
.L_105:
        /*013c*/ 	.byte	0x04, 0x1e
        /*013e*/ 	.short	(.L_107 - .L_106)
.L_106:
        /*0140*/ 	.word	0x00000000


	//----- nvinfo : EIATTR_CBANK_PARAM_SIZE
	.align		4
.L_107:
        /*0144*/ 	.byte	0x03, 0x19
        /*0146*/ 	.short	0x0050


	//----- nvinfo : EIATTR_PARAM_CBANK
	.align		4
        /*0148*/ 	.byte	0x04, 0x0a
        /*014a*/ 	.short	(.L_109 - .L_108)
	.align		4
.L_108:
        /*014c*/ 	.word	index@(.nv.constant0._Z11kernel__3_1PdS_S_iiiiiiiiiiiiii)
        /*0150*/ 	.short	0x0380
        /*0152*/ 	.short	0x0050


	//----- nvinfo : EIATTR_SW_WAR
	.align		4
.L_109:
        /*0154*/ 	.byte	0x04, 0x36
        /*0156*/ 	.short	(.L_111 - .L_110)
.L_110:
        /*0158*/ 	.word	0x00000008
.L_111:


//--------------------- .nv.info._Z11kernel__2_1PdS_S_iiiiiiiiiiiiii --------------------------
	.section	.nv.info._Z11kernel__2_1PdS_S_iiiiiiiiiiiiii,"",@"SHT_CUDA_INFO"
	.sectionflags	@""
	.align	4


	//----- nvinfo : EIATTR_CUDA_API_VERSION
	.align		4
        /*0000*/ 	.byte	0x04, 0x37
        /*0002*/ 	.short	(.L_113 - .L_112)
.L_112:
        /*0004*/ 	.word	0x00000082


	//----- nvinfo : EIATTR_KPARAM_INFO
	.align		4
.L_113:
        /*0008*/ 	.byte	0x04, 0x17
        /*000a*/ 	.short	(.L_115 - .L_114)
.L_114:
        /*000c*/ 	.word	0x00000000
        /*0010*/ 	.short	0x0010
        /*0012*/ 	.short	0x004c
        /*0014*/ 	.byte	0x00, 0xf0, 0x11, 0x00


	//----- nvinfo : EIATTR_KPARAM_INFO
	.align		4
.L_115:
        /*0018*/ 	.byte	0x04, 0x17
        /*001a*/ 	.short	(.L_117 - .L_116)
.L_116:
        /*001c*/ 	.word	0x00000000
        /*0020*/ 	.short	0x000f
        /*0022*/ 	.short	0x0048
        /*0024*/ 	.byte	0x00, 0xf0, 0x11, 0x00


	//----- nvinfo : EIATTR_KPARAM_INFO
	.align		4
.L_117:
        /*0028*/ 	.byte	0x04, 0x17
        /*002a*/ 	.short	(.L_119 - .L_118)
.L_118:
        /*002c*/ 	.word	0x00000000
        /*0030*/ 	.short	0x000e
        /*0032*/ 	.short	0x0044
        /*0034*/ 	.byte	0x00, 0xf0, 0x11, 0x00


	//----- nvinfo : EIATTR_KPARAM_INFO
	.align		4
.L_119:
        /*0038*/ 	.byte	0x04, 0x17
        /*003a*/ 	.short	(.L_121 - .L_120)
.L_120:
        /*003c*/ 	.word	0x00000000
        /*0040*/ 	.short	0x000d
        /*0042*/ 	.short	0x0040
        /*0044*/ 	.byte	0x00, 0xf0, 0x11, 0x00


	//----- nvinfo : EIATTR_KPARAM_INFO
	.align		4
.L_121:
        /*0048*/ 	.byte	0x04, 0x17
        /*004a*/ 	.short	(.L_123 - .L_122)
.L_122:
        /*004c*/ 	.word	0x00000000
        /*0050*/ 	.short	0x000c
        /*0052*/ 	.short	0x003c
        /*0054*/ 	.byte	0x00, 0xf0, 0x11, 0x00


	//----- nvinfo : EIATTR_KPARAM_INFO
	.align		4
.L_123:
        /*0058*/ 	.byte	0x04, 0x17
        /*005a*/ 	.short	(.L_125 - .L_124)
.L_124:
        /*005c*/ 	.word	0x00000000
        /*0060*/ 	.short	0x000b
        /*0062*/ 	.short	0x0038
        /*0064*/ 	.byte	0x00, 0xf0, 0x11, 0x00


	//----- nvinfo : EIATTR_KPARAM_INFO
	.align		4
.L_125:
        /*0068*/ 	.byte	0x04, 0x17
        /*006a*/ 	.short	(.L_127 - .L_126)
.L_126:
        /*006c*/ 	.word	0x00000000
        /*0070*/ 	.short	0x000a
        /*0072*/ 	.short	0x0034
        /*0074*/ 	.byte	0x00, 0xf0, 0x11, 0x00


	//----- nvinfo : EIATTR_KPARAM_INFO
	.align		4
.L_127:
        /*0078*/ 	.byte	0x04, 0x17
        /*007a*/ 	.short	(.L_129 - .L_128)
.L_128:
        /*007c*/ 	.word	0x00000000
        /*0080*/ 	.short	0x0009
        /*0082*/ 	.short	0x0030
        /*0084*/ 	.byte	0x00, 0xf0, 0x11, 0x00


	//----- nvinfo : EIATTR_KPARAM_INFO
	.align		4
.L_129:
        /*0088*/ 	.byte	0x04, 0x17
        /*008a*/ 	.short	(.L_131 - .L_130)
.L_130:
        /*008c*/ 	.word	0x00000000
        /*0090*/ 	.short	0x0008
        /*0092*/ 	.short	0x002c
        /*0094*/ 	.byte	0x00, 0xf0, 0x11, 0x00


	//----- nvinfo : EIATTR_KPARAM_INFO
	.align		4
.L_131:
        /*0098*/ 	.byte	0x04, 0x17
        /*009a*/ 	.short	(.L_133 - .L_132)
.L_132:
        /*009c*/ 	.word	0x00000000
        /*00a0*/ 	.short	0x0007
        /*00a2*/ 	.short	0x0028
        /*00a4*/ 	.byte	0x00, 0xf0, 0x11, 0x00


	//----- nvinfo : EIATTR_KPARAM_INFO
	.align		4
.L_133:
        /*00a8*/ 	.byte	0x04, 0x17
        /*00aa*/ 	.short	(.L_135 - .L_134)
.L_134:
        /*00ac*/ 	.word	0x00000000
        /*00b0*/ 	.short	0x0006
        /*00b2*/ 	.short	0x0024
        /*00b4*/ 	.byte	0x00, 0xf0, 0x11, 0x00


	//----- nvinfo : EIATTR_KPARAM_INFO
	.align		4
.L_135:
        /*00b8*/ 	.byte	0x04, 0x17
        /*00ba*/ 	.short	(.L_137 - .L_136)
.L_136:
        /*00bc*/ 	.word	0x00000000
        /*00c0*/ 	.short	0x0005
        /*00c2*/ 	.short	0x0020
        /*00c4*/ 	.byte	0x00, 0xf0, 0x11, 0x00


	//----- nvinfo : EIATTR_KPARAM_INFO
	.align		4
.L_137:
        /*00c8*/ 	.byte	0x04, 0x17
        /*00ca*/ 	.short	(.L_139 - .L_138)
.L_138:
        /*00cc*/ 	.word	0x00000000
        /*00d0*/ 	.short	0x0004
        /*00d2*/ 	.short	0x001c
        /*00d4*/ 	.byte	0x00, 0xf0, 0x11, 0x00


	//----- nvinfo : EIATTR_KPARAM_INFO
	.align		4
.L_139:
        /*00d8*/ 	.byte	0x04, 0x17
        /*00da*/ 	.short	(.L_141 - .L_140)
.L_140:
        /*00dc*/ 	.word	0x00000000
        /*00e0*/ 	.short	0x0003
        /*00e2*/ 	.short	0x0018
        /*00e4*/ 	.byte	0x00, 0xf0, 0x11, 0x00


	//----- nvinfo : EIATTR_KPARAM_INFO
	.align		4
.L_141:
        /*00e8*/ 	.byte	0x04, 0x17
        /*00ea*/ 	.short	(.L_143 - .L_142)
.L_142:
        /*00ec*/ 	.word	0x00000000
        /*00f0*/ 	.short	0x0002
        /*00f2*/ 	.short	0x0010
        /*00f4*/ 	.byte	0x00, 0xf5, 0x21, 0x00


	//----- nvinfo : EIATTR_KPARAM_INFO
	.align		4
.L_143:
        /*00f8*/ 	.byte	0x04, 0x17
        /*00fa*/ 	.short	(.L_145 - .L_144)
.L_144:
        /*00fc*/ 	.word	0x00000000
        /*0100*/ 	.short	0x0001
        /*0102*/ 	.short	0x0008
        /*0104*/ 	.byte	0x00, 0xf5, 0x21, 0x00


	//----- nvinfo : EIATTR_KPARAM_INFO
	.align		4
.L_145:
        /*0108*/ 	.byte	0x04, 0x17
        /*010a*/ 	.short	(.L_147 - .L_146)
.L_146:
        /*010c*/ 	.word	0x00000000
        /*0110*/ 	.short	0x0000
        /*0112*/ 	.short	0x0000
        /*0114*/ 	.byte	0x00, 0xf5, 0x21, 0x00


	//----- nvinfo : EIATTR_SPARSE_MMA_MASK
	.align		4
.L_147:
        /*0118*/ 	.byte	0x03, 0x50
        /*011a*/ 	.short	0x0000


	//----- nvinfo : EIATTR_MAXREG_COUNT
	.align		4
        /*011c*/ 	.byte	0x03, 0x1b
        /*011e*/ 	.short	0x00ff


	//----- nvinfo : EIATTR_NUM_BARRIERS
	.align		4
        /*0120*/ 	.byte	0x02, 0x4c
        /*0122*/ 	.byte	0x01
	.zero		1


	//----- nvinfo : EIATTR_MERCURY_ISA_VERSION
	.align		4
        /*0124*/ 	.byte	0x03, 0x5f
        /*0126*/ 	.short	0x0101


	//----- nvinfo : EIATTR_VRC_CTA_INIT_COUNT
	.align		4
        /*0128*/ 	.byte	0x02, 0x4a
	.zero		1
	.zero		1


	//----- nvinfo : EIATTR_EXIT_INSTR_OFFSETS
	.align		4
        /*012c*/ 	.byte	0x04, 0x1c
        /*012e*/ 	.short	(.L_149 - .L_148)


	//   ....[0]....
.L_148:
        /*0130*/ 	.word	0x00002a40


	//----- nvinfo : EIATTR_CRS_STACK_SIZE
	.align		4
.L_149:
        /*0134*/ 	.byte	0x04, 0x1e
        /*0136*/ 	.short	(.L_151 - .L_150)
.L_150:
        /*0138*/ 	.word	0x00000000


	//----- nvinfo : EIATTR_CBANK_PARAM_SIZE
	.align		4
.L_151:
        /*013c*/ 	.byte	0x03, 0x19
        /*013e*/ 	.short	0x0050


	//----- nvinfo : EIATTR_PARAM_CBANK
	.align		4
        /*0140*/ 	.byte	0x04, 0x0a
        /*0142*/ 	.short	(.L_153 - .L_152)
	.align		4
.L_152:
        /*0144*/ 	.word	index@(.nv.constant0._Z11kernel__2_1PdS_S_iiiiiiiiiiiiii)
        /*0148*/ 	.short	0x0380
        /*014a*/ 	.short	0x0050


	//----- nvinfo : EIATTR_SW_WAR
	.align		4
.L_153:
        /*014c*/ 	.byte	0x04, 0x36
        /*014e*/ 	.short	(.L_155 - .L_154)
.L_154:
        /*0150*/ 	.word	0x00000008
.L_155:


//--------------------- .nv.info._Z11kernel__1_1PdS_S_iiiiiiiiiiiiii --------------------------
	.section	.nv.info._Z11kernel__1_1PdS_S_iiiiiiiiiiiiii,"",@"SHT_CUDA_INFO"
	.sectionflags	@""
	.align	4


	//----- nvinfo : EIATTR_CUDA_API_VERSION
	.align		4
        /*0000*/ 	.byte	0x04, 0x37
        /*0002*/ 	.short	(.L_157 - .L_156)
.L_156:
        /*0004*/ 	.word	0x00000082


	//----- nvinfo : EIATTR_KPARAM_INFO
	.align		4
.L_157:
        /*0008*/ 	.byte	0x04, 0x17
        /*000a*/ 	.short	(.L_159 - .L_158)
.L_158:
        /*000c*/ 	.word	0x00000000
        /*0010*/ 	.short	0x0010
        /*0012*/ 	.short	0x004c
        /*0014*/ 	.byte	0x00, 0xf0, 0x11, 0x00


	//----- nvinfo : EIATTR_KPARAM_INFO
	.align		4
.L_159:
        /*0018*/ 	.byte	0x04, 0x17
        /*001a*/ 	.short	(.L_161 - .L_160)
.L_160:
        /*001c*/ 	.word	0x00000000
        /*0020*/ 	.short	0x000f
        /*0022*/ 	.short	0x0048
        /*0024*/ 	.byte	0x00, 0xf0, 0x11, 0x00


	//----- nvinfo : EIATTR_KPARAM_INFO
	.align		4
.L_161:
        /*0028*/ 	.byte	0x04, 0x17
        /*002a*/ 	.short	(.L_163 - .L_162)
.L_162:
        /*002c*/ 	.word	0x00000000
        /*0030*/ 	.short	0x000e
        /*0032*/ 	.short	0x0044
        /*0034*/ 	.byte	0x00, 0xf0, 0x11, 0x00


	//----- nvinfo : EIATTR_KPARAM_INFO
	.align		4
.L_163:
        /*0038*/ 	.byte	0x04, 0x17
        /*003a*/ 	.short	(.L_165 - .L_164)
.L_164:
        /*003c*/ 	.word	0x00000000
        /*0040*/ 	.short	0x000d
        /*0042*/ 	.short	0x0040
        /*0044*/ 	.byte	0x00, 0xf0, 0x11, 0x00


	//----- nvinfo : EIATTR_KPARAM_INFO
	.align		4
.L_165:
        /*0048*/ 	.byte	0x04, 0x17
        /*004a*/ 	.short	(.L_167 - .L_166)
.L_166:
        /*004c*/ 	.word	0x00000000
        /*0050*/ 	.short	0x000c
        /*0052*/ 	.short	0x003c
        /*0054*/ 	.byte	0x00, 0xf0, 0x11, 0x00


	//----- nvinfo : EIATTR_KPARAM_INFO
	.align		4
.L_167:
        /*0058*/ 	.byte	0x04, 0x17
        /*005a*/ 	.short	(.L_169 - .L_168)
.L_168:
        /*005c*/ 	.word	0x00000000
        /*0060*/ 	.short	0x000b
        /*0062*/ 	.short	0x0038
        /*0064*/ 	.byte	0x00, 0xf0, 0x11, 0x00


	//----- nvinfo : EIATTR_KPARAM_INFO
	.align		4
.L_169:
        /*0068*/ 	.byte	0x04, 0x17
        /*006a*/ 	.short	(.L_171 - .L_170)
.L_170:
        /*006c*/ 	.word	0x00000000
        /*0070*/ 	.short	0x000a
        /*0072*/ 	.short	0x0034
        /*0074*/ 	.byte	0x00, 0xf0, 0x11, 0x00


	//----- nvinfo : EIATTR_KPARAM_INFO
	.align		4
.L_171:
        /*0078*/ 	.byte	0x04, 0x17
        /*007a*/ 	.short	(.L_173 - .L_172)
.L_172:
        /*007c*/ 	.word	0x00000000
        /*0080*/ 	.short	0x0009
        /*0082*/ 	.short	0x0030
        /*0084*/ 	.byte	0x00, 0xf0, 0x11, 0x00


	//----- nvinfo : EIATTR_KPARAM_INFO
	.align		4
.L_173:
        /*0088*/ 	.byte	0x04, 0x17
        /*008a*/ 	.short	(.L_175 - .L_174)
.L_174:
        /*008c*/ 	.word	0x00000000
        /*0090*/ 	.short	0x0008
        /*0092*/ 	.short	0x002c
        /*0094*/ 	.byte	0x00, 0xf0, 0x11, 0x00


	//----- nvinfo : EIATTR_KPARAM_INFO
	.align		4
.L_175:
        /*0098*/ 	.byte	0x04, 0x17
        /*009a*/ 	.short	(.L_177 - .L_176)
.L_176:
        /*009c*/ 	.word	0x00000000
        /*00a0*/ 	.short	0x0007
        /*00a2*/ 	.short	0x0028
        /*00a4*/ 	.byte	0x00, 0xf0, 0x11, 0x00


	//----- nvinfo : EIATTR_KPARAM_INFO
	.align		4
.L_177:
        /*00a8*/ 	.byte	0x04, 0x17
        /*00aa*/ 	.short	(.L_179 - .L_178)
.L_178:
        /*00ac*/ 	.word	0x00000000
        /*00b0*/ 	.short	0x0006
        /*00b2*/ 	.short	0x0024
        /*00b4*/ 	.byte	0x00, 0xf0, 0x11, 0x00


	//----- nvinfo : EIATTR_KPARAM_INFO
	.align		4
.L_179:
        /*00b8*/ 	.byte	0x04, 0x17
        /*00ba*/ 	.short	(.L_181 - .L_180)
.L_180:
        /*00bc*/ 	.word	0x00000000
        /*00c0*/ 	.short	0x0005
        /*00c2*/ 	.short	0x0020
        /*00c4*/ 	.byte	0x00, 0xf0, 0x11, 0x00


	//----- nvinfo : EIATTR_KPARAM_INFO
	.align		4
.L_181:
        /*00c8*/ 	.byte	0x04, 0x17
        /*00ca*/ 	.short	(.L_183 - .L_182)
.L_182:
        /*00cc*/ 	.word	0x00000000
        /*00d0*/ 	.short	0x0004
        /*00d2*/ 	.short	0x001c
        /*00d4*/ 	.byte	0x00, 0xf0, 0x11, 0x00


	//----- nvinfo : EIATTR_KPARAM_INFO
	.align		4
.L_183:
        /*00d8*/ 	.byte	0x04, 0x17
        /*00da*/ 	.short	(.L_185 - .L_184)
.L_184:
        /*00dc*/ 	.word	0x00000000
        /*00e0*/ 	.short	0x0003
        /*00e2*/ 	.short	0x0018
        /*00e4*/ 	.byte	0x00, 0xf0, 0x11, 0x00


	//----- nvinfo : EIATTR_KPARAM_INFO
	.align		4
.L_185:
        /*00e8*/ 	.byte	0x04, 0x17
        /*00ea*/ 	.short	(.L_187 - .L_186)
.L_186:
        /*00ec*/ 	.word	0x00000000
        /*00f0*/ 	.short	0x0002
        /*00f2*/ 	.short	0x0010
        /*00f4*/ 	.byte	0x00, 0xf5, 0x21, 0x00


	//----- nvinfo : EIATTR_KPARAM_INFO
	.align		4
.L_187:
        /*00f8*/ 	.byte	0x04, 0x17
        /*00fa*/ 	.short	(.L_189 - .L_188)
.L_188:
        /*00fc*/ 	.word	0x00000000
        /*0100*/ 	.short	0x0001
        /*0102*/ 	.short	0x0008
        /*0104*/ 	.byte	0x00, 0xf5, 0x21, 0x00


	//----- nvinfo : EIATTR_KPARAM_INFO
	.align		4
.L_189:
        /*0108*/ 	.byte	0x04, 0x17
        /*010a*/ 	.short	(.L_191 - .L_190)
.L_190:
        /*010c*/ 	.word	0x00000000
        /*0110*/ 	.short	0x0000
        /*0112*/ 	.short	0x0000
        /*0114*/ 	.byte	0x00, 0xf5, 0x21, 0x00


	//----- nvinfo : EIATTR_SPARSE_MMA_MASK
	.align		4
.L_191:
        /*0118*/ 	.byte	0x03, 0x50
        /*011a*/ 	.short	0x0000


	//----- nvinfo : EIATTR_MAXREG_COUNT
	.align		4
        /*011c*/ 	.byte	0x03, 0x1b
        /*011e*/ 	.short	0x00ff


	//----- nvinfo : EIATTR_NUM_BARRIERS
	.align		4
        /*0120*/ 	.byte	0x02, 0x4c
        /*0122*/ 	.byte	0x01
	.zero		1


	//----- nvinfo : EIATTR_MERCURY_ISA_VERSION
	.align		4
        /*0124*/ 	.byte	0x03, 0x5f
        /*0126*/ 	.short	0x0101


	//----- nvinfo : EIATTR_VRC_CTA_INIT_COUNT
	.align		4
        /*0128*/ 	.byte	0x02, 0x4a
	.zero		1
	.zero		1


	//----- nvinfo : EIATTR_EXIT_INSTR_OFFSETS
	.align		4
        /*012c*/ 	.byte	0x04, 0x1c
        /*012e*/ 	.short	(.L_193 - .L_192)


	//   ....[0]....
.L_192:
        /*0130*/ 	.word	0x00001560


	//----- nvinfo : EIATTR_CBANK_PARAM_SIZE
	.align		4
.L_193:
        /*0134*/ 	.byte	0x03, 0x19
        /*0136*/ 	.short	0x0050


	//----- nvinfo : EIATTR_PARAM_CBANK
	.align		4
        /*0138*/ 	.byte	0x04, 0x0a
        /*013a*/ 	.short	(.L_195 - .L_194)
	.align		4
.L_194:
        /*013c*/ 	.word	index@(.nv.constant0._Z11kernel__1_1PdS_S_iiiiiiiiiiiiii)
        /*0140*/ 	.short	0x0380
        /*0142*/ 	.short	0x0050


	//----- nvinfo : EIATTR_SW_WAR
	.align		4
.L_195:
        /*0144*/ 	.byte	0x04, 0x36
        /*0146*/ 	.short	(.L_197 - .L_196)
.L_196:
        /*0148*/ 	.word	0x00000008
.L_197:


//--------------------- .nv.callgraph             --------------------------
	.section	.nv.callgraph,"",@"SHT_CUDA_CALLGRAPH"
	.align	4
	.sectionentsize	8
	.align		4
        /*0000*/ 	.word	0x00000000
	.align		4
        /*0004*/ 	.word	0xffffffff
	.align		4
        /*0008*/ 	.word	0x00000000
	.align		4
        /*000c*/ 	.word	0xfffffffe
	.align		4
        /*0010*/ 	.word	0x00000000
	.align		4
        /*0014*/ 	.word	0xfffffffd
	.align		4
        /*0018*/ 	.word	0x00000000
	.align		4
        /*001c*/ 	.word	0xfffffffc


//--------------------- .text._Z11kernel__4_1PdS_S_iiiiiiiiiiiiii --------------------------
	.section	.text._Z11kernel__4_1PdS_S_iiiiiiiiiiiiii,"ax",@progbits
	.align	128
        .global         _Z11kernel__4_1PdS_S_iiiiiiiiiiiiii
        .type           _Z11kernel__4_1PdS_S_iiiiiiiiiiiiii,@function
        .size           _Z11kernel__4_1PdS_S_iiiiiiiiiiiiii,(.L_x_53 - _Z11kernel__4_1PdS_S_iiiiiiiiiiiiii)
        .other          _Z11kernel__4_1PdS_S_iiiiiiiiiiiiii,@"STO_CUDA_ENTRY STV_DEFAULT"
_Z11kernel__4_1PdS_S_iiiiiiiiiiiiii:
.text._Z11kernel__4_1PdS_S_iiiiiiiiiiiiii:
[----:B------:R-:W-:Y:S08]  /*0000*/  LDC R1, c[0x0][0x37c] ;  /* 0x0000df00ff017b82 */ /* 0x000ff00000000800 */
[----:B------:R-:W0:Y:S01]  /*0010*/  LDC R11, c[0x0][0x3ac] ;  /* 0x0000eb00ff0b7b82 */ /* 0x000e220000000800 */
[----:B------:R-:W0:Y:S01]  /*0020*/  LDCU.64 UR4, c[0x0][0x3b0] ;  /* 0x00007600ff0477ac */ /* 0x000e220008000a00 */
[----:B------:R-:W-:-:S02]  /*0030*/  CS2R R82, SRZ ;  /* 0x0000000000527805 */ /* 0x000fc4000001ff00 */
[----:B------:R-:W-:Y:S02]  /*0040*/  CS2R R96, SRZ ;  /* 0x0000000000607805 */ /* 0x000fe4000001ff00 */
[----:B------:R-:W-:Y:S02]  /*0050*/  CS2R R28, SRZ ;  /* 0x00000000001c7805 */ /* 0x000fe4000001ff00 */
[----:B------:R-:W-:Y:S02]  /*0060*/  CS2R R30, SRZ ;  /* 0x00000000001e7805 */ /* 0x000fe4000001ff00 */
[----:B------:R-:W-:Y:S02]  /*0070*/  CS2R R32, SRZ ;  /* 0x0000000000207805 */ /* 0x000fe4000001ff00 */
[----:B------:R-:W-:Y:S01]  /*0080*/  CS2R R34, SRZ ;  /* 0x0000000000227805 */ /* 0x000fe2000001ff00 */
[----:B------:R-:W1:Y:S01]  /*0090*/  LDC.64 R16, c[0x0][0x3a0] ;  /* 0x0000e800ff107b82 */ /* 0x000e620000000a00 */
[----:B------:R-:W-:-:S02]  /*00a0*/  CS2R R86, SRZ ;  /* 0x0000000000567805 */ /* 0x000fc4000001ff00 */
[----:B------:R-:W-:Y:S02]  /*00b0*/  CS2R R94, SRZ ;  /* 0x00000000005e7805 */ /* 0x000fe4000001ff00 */
[----:B------:R-:W-:Y:S02]  /*00c0*/  CS2R R38, SRZ ;  /* 0x0000000000267805 */ /* 0x000fe4000001ff00 */
[----:B------:R-:W-:Y:S02]  /*00d0*/  CS2R R40, SRZ ;  /* 0x0000000000287805 */ /* 0x000fe4000001ff00 */
[----:B------:R-:W-:Y:S02]  /*00e0*/  CS2R R42, SRZ ;  /* 0x00000000002a7805 */ /* 0x000fe4000001ff00 */
[----:B------:R-:W-:Y:S02]  /*00f0*/  CS2R R44, SRZ ;  /* 0x00000000002c7805 */ /* 0x000fe4000001ff00 */
        /* <DEDUP_REMOVED lines=8> */
[----:B------:R-:W-:Y:S01]  /*0180*/  CS2R R62, SRZ ;  /* 0x00000000003e7805 */ /* 0x000fe2000001ff00 */
[----:B0-----:R-:W-:Y:S01]  /*0190*/  IMAD R0, R11, UR4, RZ ;  /* 0x000000040b007c24 */ /* 0x001fe2000f8e02ff */
[----:B------:R-:W0:Y:S01]  /*01a0*/  S2UR UR4, SR_CTAID.X ;  /* 0x00000000000479c3 */ /* 0x000e220000002500 */
[----:B------:R-:W-:Y:S02]  /*01b0*/  CS2R R64, SRZ ;  /* 0x0000000000407805 */ /* 0x000fe4000001ff00 */
[----:B------:R-:W-:Y:S01]  /*01c0*/  CS2R R66, SRZ ;  /* 0x0000000000427805 */ /* 0x000fe2000001ff00 */
[----:B------:R-:W-:Y:S01]  /*01d0*/  IMAD R4, R0, UR5, RZ ;  /* 0x0000000500047c24 */ /* 0x000fe2000f8e02ff */
[----:B------:R-:W-:Y:S02]  /*01e0*/  IABS R6, R0 ;  /* 0x0000000000067213 */ /* 0x000fe40000000000 */
[----:B------:R-:W-:-:S02]  /*01f0*/  CS2R R68, SRZ ;  /* 0x0000000000447805 */ /* 0x000fc4000001ff00 */
[----:B------:R-:W-:Y:S01]  /*0200*/  CS2R R90, SRZ ;  /* 0x00000000005a7805 */ /* 0x000fe2000001ff00 */
[----:B------:R-:W2:Y:S01]  /*0210*/  I2F.U32.RP R5, R4 ;  /* 0x0000000400057306 */ /* 0x000ea20000209000 */
[----:B------:R-:W-:Y:S01]  /*0220*/  IMAD.MOV R7, RZ, RZ, -R4 ;  /* 0x000000ffff077224 */ /* 0x000fe200078e0a04 */
[----:B------:R-:W-:Y:S02]  /*0230*/  ISETP.NE.U32.AND P2, PT, R4, RZ, PT ;  /* 0x000000ff0400720c */ /* 0x000fe40003f45070 */
        /* <DEDUP_REMOVED lines=10> */
[----:B------:R-:W-:Y:S01]  /*02e0*/  CS2R R26, SRZ ;  /* 0x00000000001a7805 */ /* 0x000fe2000001ff00 */
[----:B------:R-:W3:Y:S01]  /*02f0*/  LDCU.64 UR12, c[0x0][0x358] ;  /* 0x00006b00ff0c77ac */ /* 0x000ee20008000a00 */
[----:B--2---:R-:W2:Y:S02]  /*0300*/  MUFU.RCP R5, R5 ;  /* 0x0000000500057308 */ /* 0x004ea40000001000 */
[----:B--2---:R-:W-:-:S06]  /*0310*/  VIADD R2, R5, 0xffffffe ;  /* 0x0ffffffe05027836 */ /* 0x004fcc0000000000 */
[----:B------:R2:W4:Y:S02]  /*0320*/  F2I.FTZ.U32.TRUNC.NTZ R3, R2 ;  /* 0x0000000200037305 */ /* 0x000524000021f000 */
[----:B--2---:R-:W-:Y:S02]  /*0330*/  IMAD.MOV.U32 R2, RZ, RZ, RZ ;  /* 0x000000ffff027224 */ /* 0x004fe400078e00ff */
[----:B----4-:R-:W-:-:S04]  /*0340*/  IMAD R7, R7, R3, RZ ;  /* 0x0000000307077224 */ /* 0x010fc800078e02ff */
[----:B------:R-:W-:-:S04]  /*0350*/  IMAD.HI.U32 R3, R3, R7, R2 ;  /* 0x0000000703037227 */ /* 0x000fc800078e0002 */
[----:B------:R-:W-:Y:S02]  /*0360*/  IMAD.MOV.U32 R7, RZ, RZ, R6 ;  /* 0x000000ffff077224 */ /* 0x000fe400078e0006 */
[----:B0-----:R-:W-:Y:S02]  /*0370*/  IMAD.HI.U32 R8, R3, UR4, RZ ;  /* 0x0000000403087c27 */ /* 0x001fe4000f8e00ff */
[----:B------:R-:W0:Y:S02]  /*0380*/  I2F.RP R5, R7 ;  /* 0x0000000700057306 */ /* 0x000e240000209400 */
[----:B------:R-:W-:-:S04]  /*0390*/  IMAD.MOV R3, RZ, RZ, -R8 ;  /* 0x000000ffff037224 */ /* 0x000fc800078e0a08 */
[----:B------:R-:W-:-:S05]  /*03a0*/  IMAD R3, R4, R3, UR4 ;  /* 0x0000000404037e24 */ /* 0x000fca000f8e0203 */
[----:B------:R-:W-:Y:S01]  /*03b0*/  ISETP.GE.U32.AND P0, PT, R3, R4, PT ;  /* 0x000000040300720c */ /* 0x000fe20003f06070 */
[----:B0-----:R-:W0:-:S12]  /*03c0*/  MUFU.RCP R5, R5 ;  /* 0x0000000500057308 */ /* 0x001e180000001000 */
[----:B------:R-:W-:Y:S02]  /*03d0*/  @P0 IMAD.IADD R3, R3, 0x1, -R4 ;  /* 0x0000000103030824 */ /* 0x000fe400078e0a04 */
[----:B------:R-:W-:-:S03]  /*03e0*/  @P0 VIADD R8, R8, 0x1 ;  /* 0x0000000108080836 */ /* 0x000fc60000000000 */
[----:B------:R-:W-:Y:S02]  /*03f0*/  ISETP.GE.U32.AND P1, PT, R3, R4, PT ;  /* 0x000000040300720c */ /* 0x000fe40003f26070 */
[----:B0-----:R-:W-:-:S04]  /*0400*/  IADD3 R2, PT, PT, R5, 0xffffffe, RZ ;  /* 0x0ffffffe05027810 */ /* 0x001fc80007ffe0ff */
[----:B------:R0:W2:Y:S07]  /*0410*/  F2I.FTZ.U32.TRUNC.NTZ R3, R2 ;  /* 0x0000000200037305 */ /* 0x0000ae000021f000 */
[----:B------:R-:W-:Y:S01]  /*0420*/  @P1 VIADD R8, R8, 0x1 ;  /* 0x0000000108081836 */ /* 0x000fe20000000000 */
[----:B------:R-:W-:Y:S01]  /*0430*/  @!P2 LOP3.LUT R8, RZ, R4, RZ, 0x33, !PT ;  /* 0x00000004ff08a212 */ /* 0x000fe200078e33ff */
[----:B0-----:R-:W-:-:S04]  /*0440*/  IMAD.MOV.U32 R2, RZ, RZ, RZ ;  /* 0x000000ffff027224 */ /* 0x001fc800078e00ff */
[----:B------:R-:W-:Y:S02]  /*0450*/  IMAD.MOV R5, RZ, RZ, -R8 ;  /* 0x000000ffff057224 */ /* 0x000fe400078e0a08 */
[--C-:B--2---:R-:W-:Y:S02]  /*0460*/  IMAD.MOV R6, RZ, RZ, -R3.reuse ;  /* 0x000000ffff067224 */ /* 0x104fe400078e0a03 */
[----:B------:R-:W-:Y:S01]  /*0470*/  IMAD R5, R4, R5, UR4 ;  /* 0x0000000404057e24 */ /* 0x000fe2000f8e0205 */
[----:B------:R-:W0:Y:S01]  /*0480*/  LDCU UR4, c[0x0][0x3cc] ;  /* 0x00007980ff0477ac */ /* 0x000e220008000800 */
[----:B------:R-:W-:Y:S01]  /*0490*/  IMAD R9, R6, R7, RZ ;  /* 0x0000000706097224 */ /* 0x000fe200078e02ff */
[----:B------:R-:W-:Y:S02]  /*04a0*/  IABS R6, R0 ;  /* 0x0000000000067213 */ /* 0x000fe40000000000 */
[----:B------:R-:W-:Y:S01]  /*04b0*/  IABS R4, R5 ;  /* 0x0000000500047213 */ /* 0x000fe20000000000 */
[----:B------:R-:W-:Y:S01]  /*04c0*/  IMAD.HI.U32 R2, R3, R9, R2 ;  /* 0x0000000903027227 */ /* 0x000fe200078e0002 */
[----:B------:R-:W-:-:S02]  /*04d0*/  IABS R9, R11 ;  /* 0x0000000b00097213 */ /* 0x000fc40000000000 */
[----:B------:R-:W-:Y:S01]  /*04e0*/  MOV R3, R4 ;  /* 0x0000000400037202 */ /* 0x000fe20000000f00 */
[----:B------:R-:W-:Y:S01]  /*04f0*/  IMAD.MOV R6, RZ, RZ, -R6 ;  /* 0x000000ffff067224 */ /* 0x000fe200078e0a06 */
[----:B------:R-:W2:Y:S03]  /*0500*/  I2F.RP R4, R9 ;  /* 0x0000000900047306 */ /* 0x000ea60000209400 */
[----:B------:R-:W-:-:S04]  /*0510*/  IMAD.HI.U32 R15, R2, R3, RZ ;  /* 0x00000003020f7227 */ /* 0x000fc800078e00ff */
[----:B------:R-:W-:Y:S01]  /*0520*/  IMAD R2, R15, R6, R3 ;  /* 0x000000060f027224 */ /* 0x000fe200078e0203 */
[----:B0-----:R-:W-:-:S04]  /*0530*/  UISETP.GE.AND UP0, UPT, UR4, 0x1, UPT ;  /* 0x000000010400788c */ /* 0x001fc8000bf06270 */
[----:B------:R-:W-:Y:S01]  /*0540*/  ISETP.GT.U32.AND P1, PT, R7, R2, PT ;  /* 0x000000020700720c */ /* 0x000fe20003f24070 */
[----:B--2---:R-:W0:-:S12]  /*0550*/  MUFU.RCP R4, R4 ;  /* 0x0000000400047308 */ /* 0x004e180000001000 */
[----:B------:R-:W-:Y:S02]  /*0560*/  @!P1 IMAD.IADD R2, R2, 0x1, -R7 ;  /* 0x0000000102029824 */ /* 0x000fe400078e0a07 */
[----:B------:R-:W-:Y:S01]  /*0570*/  @!P1 VIADD R15, R15, 0x1 ;  /* 0x000000010f0f9836 */ /* 0x000fe20000000000 */
[----:B------:R-:W-:Y:S02]  /*0580*/  ISETP.NE.AND P1, PT, R0, RZ, PT ;  /* 0x000000ff0000720c */ /* 0x000fe40003f25270 */
[----:B------:R-:W-:Y:S02]  /*0590*/  ISETP.GE.U32.AND P0, PT, R2, R7, PT ;  /* 0x000000070200720c */ /* 0x000fe40003f06070 */
[----:B------:R-:W-:Y:S01]  /*05a0*/  LOP3.LUT R2, R5, R0, RZ, 0x3c, !PT ;  /* 0x0000000005027212 */ /* 0x000fe200078e3cff */
[----:B0-----:R-:W-:Y:S01]  /*05b0*/  VIADD R3, R4, 0xffffffe ;  /* 0x0ffffffe04037836 */ /* 0x001fe20000000000 */
[----:B------:R-:W0:Y:S02]  /*05c0*/  LDC.64 R6, c[0x0][0x398] ;  /* 0x0000e600ff067b82 */ /* 0x000e240000000a00 */
[----:B------:R-:W-:-:S03]  /*05d0*/  ISETP.GE.AND P2, PT, R2, RZ, PT ;  /* 0x000000ff0200720c */ /* 0x000fc60003f46270 */
[----:B------:R-:W2:Y:S04]  /*05e0*/  F2I.FTZ.U32.TRUNC.NTZ R3, R3 ;  /* 0x0000000300037305 */ /* 0x000ea8000021f000 */
[----:B------:R-:W-:-:S06]  /*05f0*/  @P0 VIADD R15, R15, 0x1 ;  /* 0x000000010f0f0836 */ /* 0x000fcc0000000000 */
[----:B------:R-:W-:Y:S01]  /*0600*/  @!P2 IMAD.MOV R15, RZ, RZ, -R15 ;  /* 0x000000ffff0fa224 */ /* 0x000fe200078e0a0f */
[----:B------:R-:W-:-:S04]  /*0610*/  @!P1 LOP3.LUT R15, RZ, R0, RZ, 0x33, !PT ;  /* 0x00000000ff0f9212 */ /* 0x000fc800078e33ff */
[----:B------:R-:W-:Y:S01]  /*0620*/  IADD3 R2, PT, PT, -R15, RZ, RZ ;  /* 0x000000ff0f027210 */ /* 0x000fe20007ffe1ff */
[----:B--2---:R-:W-:-:S04]  /*0630*/  IMAD.MOV R4, RZ, RZ, -R3 ;  /* 0x000000ffff047224 */ /* 0x004fc800078e0a03 */
[----:B------:R-:W-:Y:S02]  /*0640*/  IMAD R14, R0, R2, R5 ;  /* 0x00000002000e7224 */ /* 0x000fe400078e0205 */
[----:B------:R-:W-:Y:S02]  /*0650*/  IMAD R5, R4, R9, RZ ;  /* 0x0000000904057224 */ /* 0x000fe400078e02ff */
[----:B------:R-:W-:Y:S01]  /*0660*/  IMAD.MOV.U32 R2, RZ, RZ, RZ ;  /* 0x000000ffff027224 */ /* 0x000fe200078e00ff */
[----:B------:R-:W-:-:S03]  /*0670*/  IABS R0, R14 ;  /* 0x0000000e00007213 */ /* 0x000fc60000000000 */
[----:B------:R-:W-:Y:S01]  /*0680*/  IMAD.HI.U32 R2, R3, R5, R2 ;  /* 0x0000000503027227 */ /* 0x000fe200078e0002 */
[----:B-1----:R-:W-:-:S04]  /*0690*/  SHF.R.S32.HI R5, RZ, 0x1f, R16 ;  /* 0x0000001fff057819 */ /* 0x002fc80000011410 */
[----:B------:R-:W-:Y:S01]  /*06a0*/  LEA.HI R5, R5, R16, RZ, 0x4 ;  /* 0x0000001005057211 */ /* 0x000fe200078f20ff */
[----:B------:R-:W-:-:S03]  /*06b0*/  IMAD.HI.U32 R2, R2, R0, RZ ;  /* 0x0000000002027227 */ /* 0x000fc600078e00ff */
[----:B------:R-:W-:Y:S01]  /*06c0*/  LOP3.LUT R5, R5, 0xfffffff0, RZ, 0xc0, !PT ;  /* 0xfffffff005057812 */ /* 0x000fe200078ec0ff */
[----:B------:R-:W-:-:S04]  /*06d0*/  IMAD.MOV R3, RZ, RZ, -R2 ;  /* 0x000000ffff037224 */ /* 0x000fc800078e0a02 */
[C---:B------:R-:W-:Y:S02]  /*06e0*/  IMAD R0, R9.reuse, R3, R0 ;  /* 0x0000000309007224 */ /* 0x040fe400078e0200 */
[----:B------:R-:W1:Y:S03]  /*06f0*/  S2R R3, SR_TID.Y ;  /* 0x0000000000037919 */ /* 0x000e660000002200 */
[----:B------:R-:W-:-:S13]  /*0700*/  ISETP.GT.U32.AND P1, PT, R9, R0, PT ;  /* 0x000000000900720c */ /* 0x000fda0003f24070 */
[----:B------:R-:W-:Y:S02]  /*0710*/  @!P1 IMAD.IADD R0, R0, 0x1, -R9 ;  /* 0x0000000100009824 */ /* 0x000fe400078e0a09 */
[----:B------:R-:W-:Y:S01]  /*0720*/  @!P1 VIADD R2, R2, 0x1 ;  /* 0x0000000102029836 */ /* 0x000fe20000000000 */
[----:B------:R-:W-:Y:S02]  /*0730*/  ISETP.NE.AND P1, PT, R11, RZ, PT ;  /* 0x000000ff0b00720c */ /* 0x000fe40003f25270 */
[----:B------:R-:W-:Y:S01]  /*0740*/  ISETP.GE.U32.AND P0, PT, R0, R9, PT ;  /* 0x000000090000720c */ /* 0x000fe20003f06070 */
[----:B------:R-:W-:Y:S01]  /*0750*/  IMAD.HI R9, R17, 0x2aaaaaab, RZ ;  /* 0x2aaaaaab11097827 */ /* 0x000fe200078e02ff */
[----:B------:R-:W-:-:S04]  /*0760*/  LOP3.LUT R0, R14, R11, RZ, 0x3c, !PT ;  /* 0x0000000b0e007212 */ /* 0x000fc800078e3cff */
[----:B------:R-:W-:Y:S02]  /*0770*/  ISETP.GE.AND P2, PT, R0, RZ, PT ;  /* 0x000000ff0000720c */ /* 0x000fe40003f46270 */
[----:B------:R-:W2:Y:S01]  /*0780*/  S2R R0, SR_TID.X ;  /* 0x0000000000007919 */ /* 0x000ea20000002100 */
[----:B------:R-:W-:-:S04]  /*0790*/  LEA.HI R10, R9, R9, RZ, 0x1 ;  /* 0x00000009090a7211 */ /* 0x000fc800078f08ff */
[----:B------:R-:W-:-:S04]  /*07a0*/  @P0 VIADD R2, R2, 0x1 ;  /* 0x0000000102020836 */ /* 0x000fc80000000000 */
[----:B------:R-:W-:Y:S02]  /*07b0*/  IMAD.MOV.U32 R37, RZ, RZ, R2 ;  /* 0x000000ffff257224 */ /* 0x000fe400078e0002 */
[----:B------:R-:W-:-:S03]  /*07c0*/  IMAD R2, R8, 0x6, RZ ;  /* 0x0000000608027824 */ /* 0x000fc600078e02ff */
[----:B------:R-:W-:Y:S01]  /*07d0*/  @!P2 IADD3 R37, PT, PT, -R37, RZ, RZ ;  /* 0x000000ff2525a210 */ /* 0x000fe20007ffe1ff */
[----:B-1----:R-:W-:Y:S01]  /*07e0*/  IMAD R4, R2, R16, R3 ;  /* 0x0000001002047224 */ /* 0x002fe200078e0203 */
[----:B------:R-:W-:-:S03]  /*07f0*/  @!P1 LOP3.LUT R37, RZ, R11, RZ, 0x33, !PT ;  /* 0x0000000bff259212 */ /* 0x000fc600078e33ff */
[----:B------:R-:W-:Y:S02]  /*0800*/  IMAD R4, R15, 0x10, R4 ;  /* 0x000000100f047824 */ /* 0x000fe400078e0204 */
[----:B------:R-:W-:Y:S02]  /*0810*/  IMAD.MOV R12, RZ, RZ, -R37 ;  /* 0x000000ffff0c7224 */ /* 0x000fe400078e0a25 */
[----:B0-----:R-:W-:Y:S02]  /*0820*/  IMAD R4, R4, R7, RZ ;  /* 0x0000000704047224 */ /* 0x001fe400078e02ff */
[----:B------:R-:W-:Y:S02]  /*0830*/  IMAD R47, R11, R12, R14 ;  /* 0x0000000c0b2f7224 */ /* 0x000fe400078e020e */
[----:B------:R-:W-:Y:S02]  /*0840*/  IMAD.IADD R12, R16, 0x1, -R5 ;  /* 0x00000001100c7824 */ /* 0x000fe400078e0a05 */
[----:B------:R-:W-:-:S02]  /*0850*/  IMAD R9, R37, 0x6, R4 ;  /* 0x0000000625097824 */ /* 0x000fc400078e0204 */
[----:B------:R-:W-:Y:S02]  /*0860*/  IMAD R4, R8, -0x6, R17 ;  /* 0xfffffffa08047824 */ /* 0x000fe400078e0211 */
[----:B--2---:R-:W-:Y:S02]  /*0870*/  IMAD R5, R47, 0x10, R0 ;  /* 0x000000102f057824 */ /* 0x004fe400078e0200 */
[----:B------:R-:W-:Y:S01]  /*0880*/  IMAD.HI R8, R7, 0x2aaaaaab, RZ ;  /* 0x2aaaaaab07087827 */ /* 0x000fe200078e02ff */
[----:B------:R-:W-:-:S03]  /*0890*/  ISETP.GT.AND P1, PT, R4, 0x5, PT ;  /* 0x000000050400780c */ /* 0x000fc60003f24270 */
[----:B------:R-:W-:Y:S01]  /*08a0*/  IMAD R5, R9, R6, R5 ;  /* 0x0000000609057224 */ /* 0x000fe200078e0205 */
[--C-:B------:R-:W-:Y:S01]  /*08b0*/  SHF.R.S32.HI R9, RZ, 0x1f, R6.reuse ;  /* 0x0000001fff097819 */ /* 0x100fe20000011406 */
[----:B------:R-:W-:Y:S01]  /*08c0*/  IMAD R11, R47, -0x10, R6 ;  /* 0xfffffff02f0b7824 */ /* 0x000fe200078e0206 */
[----:B------:R-:W-:Y:S01]  /*08d0*/  LEA.HI R8, R8, R8, RZ, 0x1 ;  /* 0x0000000808087211 */ /* 0x000fe200078f08ff */
[----:B------:R-:W-:Y:S01]  /*08e0*/  IMAD R14, R10, -0x6, R17 ;  /* 0xfffffffa0a0e7824 */ /* 0x000fe200078e0211 */
[----:B------:R-:W-:Y:S01]  /*08f0*/  LEA.HI R9, R9, R6, RZ, 0x4 ;  /* 0x0000000609097211 */ /* 0x000fe200078f20ff */
[----:B------:R-:W-:Y:S01]  /*0900*/  IMAD R10, R15, -0x10, R16 ;  /* 0xfffffff00f0a7824 */ /* 0x000fe200078e0210 */
[----:B------:R-:W-:Y:S01]  /*0910*/  ISETP.GE.AND P2, PT, R11, 0x10, PT ;  /* 0x000000100b00780c */ /* 0x000fe20003f46270 */
[--C-:B------:R-:W-:Y:S01]  /*0920*/  IMAD R11, R8, -0x6, R7.reuse ;  /* 0xfffffffa080b7824 */ /* 0x100fe200078e0207 */
[----:B------:R-:W-:Y:S01]  /*0930*/  LOP3.LUT R9, R9, 0xfffffff0, RZ, 0xc0, !PT ;  /* 0xfffffff009097812 */ /* 0x000fe200078ec0ff */
[----:B------:R-:W-:Y:S01]  /*0940*/  IMAD R7, R37, -0x6, R7 ;  /* 0xfffffffa25077824 */ /* 0x000fe200078e0207 */
[----:B------:R-:W-:-:S02]  /*0950*/  ISETP.GE.AND P3, PT, R10, 0x10, PT ;  /* 0x000000100a00780c */ /* 0x000fc40003f66270 */
[----:B------:R-:W-:Y:S01]  /*0960*/  SEL R8, R14, 0x6, !P1 ;  /* 0x000000060e087807 */ /* 0x000fe20004800000 */
[----:B------:R-:W-:Y:S01]  /*0970*/  IMAD.IADD R13, R6, 0x1, -R9 ;  /* 0x00000001060d7824 */ /* 0x000fe200078e0a09 */
[----:B------:R-:W-:Y:S02]  /*0980*/  ISETP.GT.AND P0, PT, R7, 0x5, PT ;  /* 0x000000050700780c */ /* 0x000fe40003f04270 */
[----:B------:R-:W-:Y:S02]  /*0990*/  SEL R9, R12, 0x10, !P3 ;  /* 0x000000100c097807 */ /* 0x000fe40005800000 */
[----:B------:R-:W-:Y:S02]  /*09a0*/  SEL R11, R11, 0x6, !P0 ;  /* 0x000000060b0b7807 */ /* 0x000fe40004000000 */
[----:B------:R-:W-:Y:S01]  /*09b0*/  SEL R13, R13, 0x10, !P2 ;  /* 0x000000100d0d7807 */ /* 0x000fe20005000000 */
[----:B---3--:R-:W-:Y:S06]  /*09c0*/  BRA.U !UP0, `(.L_x_0) ;  /* 0x0000002508747547 */ /* 0x008fec000b800000 */
[----:B------:R-:W-:Y:S01]  /*09d0*/  IMAD R3, R37, R6, RZ ;  /* 0x0000000625037224 */ /* 0x000fe200078e02ff */
[----:B------:R-:W-:Y:S01]  /*09e0*/  CS2R R82, SRZ ;  /* 0x0000000000527805 */ /* 0x000fe2000001ff00 */
[--C-:B------:R-:W-:Y:S01]  /*09f0*/  IMAD R10, R15, 0x10, R0.reuse ;  /* 0x000000100f0a7824 */ /* 0x100fe200078e0200 */
[----:B------:R-:W-:Y:S01]  /*0a00*/  UMOV UR4, URZ ;  /* 0x000000ff00047c82 */ /* 0x000fe20008000000 */
[----:B------:R-:W-:Y:S01]  /*0a10*/  IMAD R3, R3, 0x6, R0 ;  /* 0x0000000603037824 */ /* 0x000fe200078e0200 */
[----:B------:R-:W-:-:S04]  /*0a20*/  UMOV UR5, URZ ;  /* 0x000000ff00057c82 */ /* 0x000fc80008000000 */
[----:B------:R-:W-:-:S07]  /*0a30*/  LEA R12, R47, R3, 0x4 ;  /* 0x000000032f0c7211 */ /* 0x000fce00078e20ff */
.L_x_20:
[----:B0-----:R-:W0:Y:S01]  /*0a40*/  LDCU UR14, c[0x0][0x3cc] ;  /* 0x00007980ff0e77ac */ /* 0x001e220008000800 */
[----:B-1----:R-:W1:Y:S01]  /*0a50*/  S2R R3, SR_TID.Y ;  /* 0x0000000000037919 */ /* 0x002e620000002200 */
[----:B------:R-:W-:Y:S01]  /*0a60*/  BSSY.RECONVERGENT B0, `(.L_x_1) ;  /* 0x000004e000007945 */ /* 0x000fe20003800200 */
[----:B------:R-:W-:Y:S01]  /*0a70*/  UIADD3 UR8, UPT, UPT, UR4, 0x10, URZ ;  /* 0x0000001004087890 */ /* 0x000fe2000fffe0ff */
[----:B--2---:R-:W2:Y:S03]  /*0a80*/  S2R R0, SR_TID.X ;  /* 0x0000000000007919 */ /* 0x004ea60000002100 */
[----:B0-----:R-:W-:-:S04]  /*0a90*/  UIADD3 UR6, UPT, UPT, UR8, -UR14, URZ ;  /* 0x8000000e08067290 */ /* 0x001fc8000fffe0ff */
[----:B------:R-:W-:-:S04]  /*0aa0*/  UISETP.GT.AND UP0, UPT, UR6, URZ, UPT ;  /* 0x000000ff0600728c */ /* 0x000fc8000bf04270 */
[----:B------:R-:W-:-:S04]  /*0ab0*/  USEL UR5, UR6, UR5, UP0 ;  /* 0x0000000506057287 */ /* 0x000fc80008000000 */
[----:B------:R-:W-:-:S06]  /*0ac0*/  UIADD3 UR6, UPT, UPT, -UR5, 0x10, URZ ;  /* 0x0000001005067890 */ /* 0x000fcc000fffe1ff */
[----:B-1----:R-:W-:-:S04]  /*0ad0*/  ISETP.GE.U32.AND P0, PT, R3, UR6, PT ;  /* 0x0000000603007c0c */ /* 0x002fc8000bf06070 */
[----:B--2---:R-:W-:-:S04]  /*0ae0*/  ISETP.GE.OR P0, PT, R0, R13, P0 ;  /* 0x0000000d0000720c */ /* 0x004fc80000706670 */
[----:B------:R-:W-:-:S13]  /*0af0*/  ISETP.LT.OR P0, PT, R11, 0x1, P0 ;  /* 0x000000010b00780c */ /* 0x000fda0000701670 */
[----:B------:R-:W-:Y:S05]  /*0b00*/  @P0 BRA `(.L_x_2) ;  /* 0x00000004000c0947 */ /* 0x000fea0003800000 */
[----:B------:R-:W0:Y:S01]  /*0b10*/  S2UR UR7, SR_CgaCtaId ;  /* 0x00000000000779c3 */ /* 0x000e220000008800 */
[----:B------:R-:W1:Y:S01]  /*0b20*/  LDCU UR9, c[0x0][0x3bc] ;  /* 0x00007780ff0977ac */ /* 0x000e620008000800 */
[----:B------:R-:W-:Y:S02]  /*0b30*/  IMAD.MOV R6, RZ, RZ, -R11 ;  /* 0x000000ffff067224 */ /* 0x000fe400078e0a0b */
[C---:B------:R-:W-:Y:S01]  /*0b40*/  IMAD R14, R3.reuse, 0x60, R0 ;  /* 0x00000060030e7824 */ /* 0x040fe200078e0200 */
[----:B------:R-:W-:Y:S01]  /*0b50*/  UMOV UR6, 0x400 ;  /* 0x0000040000067882 */ /* 0x000fe20000000000 */
[----:B------:R-:W-:Y:S01]  /*0b60*/  VIADD R15, R3, UR4 ;  /* 0x00000004030f7c36 */ /* 0x000fe20008000000 */
[----:B------:R-:W-:Y:S01]  /*0b70*/  ISETP.GE.AND P0, PT, R6, RZ, PT ;  /* 0x000000ff0600720c */ /* 0x000fe20003f06270 */
[----:B------:R-:W2:Y:S02]  /*0b80*/  LDCU UR10, c[0x0][0x398] ;  /* 0x00007300ff0a77ac */ /* 0x000ea40008000800 */
[----:B-1----:R-:W-:Y:S01]  /*0b90*/  IMAD R15, R15, UR9, R12 ;  /* 0x000000090f0f7c24 */ /* 0x002fe2000f8e020c */
[----:B0-----:R-:W-:-:S06]  /*0ba0*/  ULEA UR6, UR7, UR6, 0x18 ;  /* 0x0000000607067291 */ /* 0x001fcc000f8ec0ff */
[----:B------:R-:W-:-:S03]  /*0bb0*/  LEA R14, R14, UR6, 0x3 ;  /* 0x000000060e0e7c11 */ /* 0x000fc6000f8e18ff */
[----:B--2---:R-:W-:Y:S05]  /*0bc0*/  @P0 BRA `(.L_x_3) ;  /* 0x0000000000b80947 */ /* 0x004fea0003800000 */
[----:B------:R-:W-:Y:S01]  /*0bd0*/  IMAD.MOV R16, RZ, RZ, -R6 ;  /* 0x000000ffff107224 */ /* 0x000fe200078e0a06 */
[----:B------:R-:W-:-:S04]  /*0be0*/  PLOP3.LUT P0, PT, PT, PT, PT, 0x80, 0x8 ;  /* 0x000000000008781c */ /* 0x000fc80003f0f070 */
[----:B------:R-:W-:-:S13]  /*0bf0*/  ISETP.GT.AND P1, PT, R16, 0x3, PT ;  /* 0x000000031000780c */ /* 0x000fda0003f24270 */
[----:B------:R-:W-:Y:S05]  /*0c00*/  @!P1 BRA `(.L_x_4) ;  /* 0x0000000000609947 */ /* 0x000fea0003800000 */
[----:B------:R-:W-:Y:S01]  /*0c10*/  PLOP3.LUT P0, PT, PT, PT, PT, 0x8, 0x80 ;  /* 0x000000000080781c */ /* 0x000fe20003f0e170 */
[----:B------:R-:W0:Y:S01]  /*0c20*/  LDCU UR6, c[0x0][0x398] ;  /* 0x00007300ff0677ac */ /* 0x000e220008000800 */
[----:B------:R-:W-:-:S11]  /*0c30*/  NOP ;  /* 0x0000000000007918 */ /* 0x000fd60000000000 */
.L_x_5:
[----:B------:R-:W1:Y:S01]  /*0c40*/  LDC.64 R58, c[0x0][0x388] ;  /* 0x0000e200ff3a7b82 */ /* 0x000e620000000a00 */
[----:B0-----:R-:W-:-:S04]  /*0c50*/  VIADD R37, R15, UR6 ;  /* 0x000000060f257c36 */ /* 0x001fc80008000000 */
[----:B------:R-:W-:-:S04]  /*0c60*/  VIADD R47, R37, UR6 ;  /* 0x00000006252f7c36 */ /* 0x000fc80008000000 */
[----:B------:R-:W-:Y:S02]  /*0c70*/  VIADD R71, R47, UR6 ;  /* 0x000000062f477c36 */ /* 0x000fe40008000000 */
[----:B-1----:R-:W-:-:S04]  /*0c80*/  IMAD.WIDE.U32 R16, R15, 0x8, R58 ;  /* 0x000000080f107825 */ /* 0x002fc800078e003a */
[--C-:B------:R-:W-:Y:S02]  /*0c90*/  IMAD.WIDE.U32 R36, R37, 0x8, R58.reuse ;  /* 0x0000000825247825 */ /* 0x100fe400078e003a */
[----:B------:R-:W2:Y:S02]  /*0ca0*/  LDG.E.64 R16, desc[UR12][R16.64] ;  /* 0x0000000c10107981 */ /* 0x000ea4000c1e1b00 */
[--C-:B------:R-:W-:Y:S02]  /*0cb0*/  IMAD.WIDE.U32 R46, R47, 0x8, R58.reuse ;  /* 0x000000082f2e7825 */ /* 0x100fe400078e003a */
[----:B------:R-:W3:Y:S02]  /*0cc0*/  LDG.E.64 R36, desc[UR12][R36.64] ;  /* 0x0000000c24247981 */ /* 0x000ee4000c1e1b00 */
[----:B------:R-:W-:Y:S02]  /*0cd0*/  IMAD.WIDE.U32 R58, R71, 0x8, R58 ;  /* 0x00000008473a7825 */ /* 0x000fe400078e003a */
[----:B------:R-:W4:Y:S04]  /*0ce0*/  LDG.E.64 R46, desc[UR12][R46.64] ;  /* 0x0000000c2e2e7981 */ /* 0x000f28000c1e1b00 */
[----:B------:R-:W5:Y:S01]  /*0cf0*/  LDG.E.64 R58, desc[UR12][R58.64] ;  /* 0x0000000c3a3a7981 */ /* 0x000f62000c1e1b00 */
[----:B------:R-:W-:-:S04]  /*0d00*/  IADD3 R6, PT, PT, R6, 0x4, RZ ;  /* 0x0000000406067810 */ /* 0x000fc80007ffe0ff */
[----:B------:R-:W-:Y:S01]  /*0d10*/  ISETP.GE.AND P1, PT, R6, -0x3, PT ;  /* 0xfffffffd0600780c */ /* 0x000fe20003f26270 */
[----:B------:R-:W-:Y:S01]  /*0d20*/  VIADD R15, R71, UR6 ;  /* 0x00000006470f7c36 */ /* 0x000fe20008000000 */
[----:B--2---:R-:W-:Y:S04]  /*0d30*/  STS.64 [R14], R16 ;  /* 0x000000100e007388 */ /* 0x004fe80000000a00 */
[----:B---3--:R-:W-:Y:S04]  /*0d40*/  STS.64 [R14+0x80], R36 ;  /* 0x000080240e007388 */ /* 0x008fe80000000a00 */
[----:B----4-:R-:W-:Y:S04]  /*0d50*/  STS.64 [R14+0x100], R46 ;  /* 0x0001002e0e007388 */ /* 0x010fe80000000a00 */
[----:B-----5:R0:W-:Y:S02]  /*0d60*/  STS.64 [R14+0x180], R58 ;  /* 0x0001803a0e007388 */ /* 0x0201e40000000a00 */
[----:B0-----:R-:W-:Y:S01]  /*0d70*/  VIADD R14, R14, 0x200 ;  /* 0x000002000e0e7836 */ /* 0x001fe20000000000 */
[----:B------:R-:W-:Y:S06]  /*0d80*/  @!P1 BRA `(.L_x_5) ;  /* 0xfffffffc00ac9947 */ /* 0x000fec000383ffff */
.L_x_4:
[----:B------:R-:W-:-:S05]  /*0d90*/  IMAD.MOV R16, RZ, RZ, -R6 ;  /* 0x000000ffff107224 */ /* 0x000fca00078e0a06 */
[----:B------:R-:W-:-:S13]  /*0da0*/  ISETP.GT.AND P1, PT, R16, 0x1, PT ;  /* 0x000000011000780c */ /* 0x000fda0003f24270 */
[----:B------:R-:W-:Y:S05]  /*0db0*/  @!P1 BRA `(.L_x_6) ;  /* 0x0000000000349947 */ /* 0x000fea0003800000 */
[----:B------:R-:W0:Y:S01]  /*0dc0*/  LDC.64 R36, c[0x0][0x388] ;  /* 0x0000e200ff247b82 */ /* 0x000e220000000a00 */
[----:B------:R-:W1:Y:S02]  /*0dd0*/  LDCU UR6, c[0x0][0x398] ;  /* 0x00007300ff0677ac */ /* 0x000e640008000800 */
[C---:B-1----:R-:W-:Y:S02]  /*0de0*/  VIADD R47, R15.reuse, UR6 ;  /* 0x000000060f2f7c36 */ /* 0x042fe40008000000 */
[----:B0-----:R-:W-:-:S04]  /*0df0*/  IMAD.WIDE.U32 R16, R15, 0x8, R36 ;  /* 0x000000080f107825 */ /* 0x001fc800078e0024 */
[C---:B------:R-:W-:Y:S02]  /*0e00*/  IMAD.WIDE.U32 R36, R47.reuse, 0x8, R36 ;  /* 0x000000082f247825 */ /* 0x040fe400078e0024 */
[----:B------:R-:W2:Y:S04]  /*0e10*/  LDG.E.64 R16, desc[UR12][R16.64] ;  /* 0x0000000c10107981 */ /* 0x000ea8000c1e1b00 */
[----:B------:R-:W3:Y:S01]  /*0e20*/  LDG.E.64 R36, desc[UR12][R36.64] ;  /* 0x0000000c24247981 */ /* 0x000ee2000c1e1b00 */
[----:B------:R-:W-:Y:S01]  /*0e30*/  PLOP3.LUT P0, PT, PT, PT, PT, 0x8, 0x80 ;  /* 0x000000000080781c */ /* 0x000fe20003f0e170 */
[----:B------:R-:W-:Y:S01]  /*0e40*/  VIADD R6, R6, 0x2 ;  /* 0x0000000206067836 */ /* 0x000fe20000000000 */
[----:B------:R-:W-:Y:S01]  /*0e50*/  IADD3 R15, PT, PT, R47, UR6, RZ ;  /* 0x000000062f0f7c10 */ /* 0x000fe2000fffe0ff */
[----:B--2---:R-:W-:Y:S04]  /*0e60*/  STS.64 [R14], R16 ;  /* 0x000000100e007388 */ /* 0x004fe80000000a00 */
[----:B---3--:R0:W-:Y:S02]  /*0e70*/  STS.64 [R14+0x80], R36 ;  /* 0x000080240e007388 */ /* 0x0081e40000000a00 */
[----:B0-----:R-:W-:-:S07]  /*0e80*/  VIADD R14, R14, 0x100 ;  /* 0x000001000e0e7836 */ /* 0x001fce0000000000 */
.L_x_6:
[----:B------:R-:W-:-:S13]  /*0e90*/  ISETP.NE.OR P0, PT, R6, RZ, P0 ;  /* 0x000000ff0600720c */ /* 0x000fda0000705670 */
[----:B------:R-:W-:Y:S05]  /*0ea0*/  @!P0 BRA `(.L_x_2) ;  /* 0x0000000000248947 */ /* 0x000fea0003800000 */
.L_x_3:
[----:B------:R-:W0:Y:S02]  /*0eb0*/  LDC.64 R16, c[0x0][0x388] ;  /* 0x0000e200ff107b82 */ /* 0x000e240000000a00 */
[----:B0-----:R-:W-:-:S06]  /*0ec0*/  IMAD.WIDE.U32 R16, R15, 0x8, R16 ;  /* 0x000000080f107825 */ /* 0x001fcc00078e0010 */
[----:B------:R-:W2:Y:S01]  /*0ed0*/  LDG.E.64 R16, desc[UR12][R16.64] ;  /* 0x0000000c10107981 */ /* 0x000ea2000c1e1b00 */
[----:B------:R-:W-:Y:S02]  /*0ee0*/  VIADD R6, R6, 0x1 ;  /* 0x0000000106067836 */ /* 0x000fe40000000000 */
[----:B------:R-:W-:-:S03]  /*0ef0*/  VIADD R15, R15, UR10 ;  /* 0x0000000a0f0f7c36 */ /* 0x000fc60008000000 */
[----:B------:R-:W-:Y:S01]  /*0f00*/  ISETP.NE.AND P0, PT, R6, RZ, PT ;  /* 0x000000ff0600720c */ /* 0x000fe20003f05270 */
[----:B--2---:R0:W-:Y:S02]  /*0f10*/  STS.64 [R14], R16 ;  /* 0x000000100e007388 */ /* 0x0041e40000000a00 */
[----:B0-----:R-:W-:-:S10]  /*0f20*/  VIADD R14, R14, 0x80 ;  /* 0x000000800e0e7836 */ /* 0x001fd40000000000 */
[----:B------:R-:W-:Y:S05]  /*0f30*/  @P0 BRA `(.L_x_3) ;  /* 0xfffffffc00dc0947 */ /* 0x000fea000383ffff */
.L_x_2:
[----:B------:R-:W-:Y:S05]  /*0f40*/  BSYNC.RECONVERGENT B0 ;  /* 0x0000000000007941 */ /* 0x000fea0003800200 */
.L_x_1:
[----:B------:R-:W-:Y:S01]  /*0f50*/  UIADD3 UR6, UPT, UPT, -UR5, 0x10, URZ ;  /* 0x0000001005067890 */ /* 0x000fe2000fffe1ff */
[----:B------:R-:W-:Y:S05]  /*0f60*/  BSSY.RECONVERGENT B0, `(.L_x_7) ;  /* 0x0000062000007945 */ /* 0x000fea0003800200 */
[----:B------:R-:W-:-:S04]  /*0f70*/  ISETP.GE.U32.AND P0, PT, R3, UR6, PT ;  /* 0x0000000603007c0c */ /* 0x000fc8000bf06070 */
[----:B------:R-:W-:-:S04]  /*0f80*/  ISETP.GE.OR P0, PT, R0, R9, P0 ;  /* 0x000000090000720c */ /* 0x000fc80000706670 */
[----:B------:R-:W-:-:S13]  /*0f90*/  ISETP.LT.OR P0, PT, R8, 0x1, P0 ;  /* 0x000000010800780c */ /* 0x000fda0000701670 */
[----:B------:R-:W-:Y:S05]  /*0fa0*/  @P0 BRA `(.L_x_8) ;  /* 0x0000000400740947 */ /* 0x000fea0003800000 */
[----:B------:R-:W0:Y:S01]  /*0fb0*/  LDCU UR6, c[0x0][0x3c0] ;  /* 0x00007800ff0677ac */ /* 0x000e220008000800 */
[----:B------:R-:W-:Y:S01]  /*0fc0*/  ISETP.GT.AND P0, PT, R8, RZ, PT ;  /* 0x000000ff0800720c */ /* 0x000fe20003f04270 */
[----:B------:R-:W-:Y:S02]  /*0fd0*/  VIADD R17, R3, UR4 ;  /* 0x0000000403117c36 */ /* 0x000fe40008000000 */
[----:B------:R-:W-:Y:S02]  /*0fe0*/  HFMA2 R15, -RZ, RZ, 0, 0 ;  /* 0x00000000ff0f7431 */ /* 0x000fe400000001ff */
[----:B0-----:R-:W-:-:S08]  /*0ff0*/  IMAD R6, R17, UR6, R10 ;  /* 0x0000000611067c24 */ /* 0x001fd0000f8e020a */
[----:B------:R-:W-:Y:S05]  /*1000*/  @!P0 BRA `(.L_x_9) ;  /* 0x0000000400108947 */ /* 0x000fea0003800000 */
[----:B------:R-:W-:Y:S01]  /*1010*/  IMAD.IADD R14, R8, 0x1, -R15 ;  /* 0x00000001080e7824 */ /* 0x000fe200078e0a0f */
[----:B------:R-:W-:-:S04]  /*1020*/  PLOP3.LUT P0, PT, PT, PT, PT, 0x80, 0x8 ;  /* 0x000000000008781c */ /* 0x000fc80003f0f070 */
[----:B------:R-:W-:-:S13]  /*1030*/  ISETP.GT.AND P1, PT, R14, 0x3, PT ;  /* 0x000000030e00780c */ /* 0x000fda0003f24270 */
[----:B------:R-:W-:Y:S05]  /*1040*/  @!P1 BRA `(.L_x_10) ;  /* 0x0000000000909947 */ /* 0x000fea0003800000 */
[----:B------:R-:W0:Y:S01]  /*1050*/  S2R R17, SR_CgaCtaId ;  /* 0x0000000000117919 */ /* 0x000e220000008800 */
[----:B------:R-:W1:Y:S01]  /*1060*/  LDCU UR6, c[0x0][0x3a8] ;  /* 0x00007500ff0677ac */ /* 0x000e620008000800 */
[----:B------:R-:W-:Y:S01]  /*1070*/  MOV R14, 0x400 ;  /* 0x00000400000e7802 */ /* 0x000fe20000000f00 */
[----:B------:R-:W-:Y:S01]  /*1080*/  VIADD R70, R8, 0xfffffffd ;  /* 0xfffffffd08467836 */ /* 0x000fe20000000000 */
[----:B------:R-:W-:Y:S01]  /*1090*/  PLOP3.LUT P0, PT, PT, PT, PT, 0x8, 0x80 ;  /* 0x000000000080781c */ /* 0x000fe20003f0e170 */
[----:B------:R-:W1:Y:S02]  /*10a0*/  LDCU UR7, c[0x0][0x3a0] ;  /* 0x00007400ff0777ac */ /* 0x000e640008000800 */
[----:B------:R-:W-:Y:S01]  /*10b0*/  VIADD R14, R14, 0x3000 ;  /* 0x000030000e0e7836 */ /* 0x000fe20000000000 */
[----:B-1----:R-:W-:-:S04]  /*10c0*/  UIMAD UR6, UR7, UR6, URZ ;  /* 0x00000006070672a4 */ /* 0x002fc8000f8e02ff */
[----:B0-----:R-:W-:-:S05]  /*10d0*/  LEA R14, R17, R14, 0x18 ;  /* 0x0000000e110e7211 */ /* 0x001fca00078ec0ff */
[----:B------:R-:W-:-:S07]  /*10e0*/  IMAD R71, R3, 0x300, R14 ;  /* 0x0000030003477824 */ /* 0x000fce00078e020e */
.L_x_11:
[----:B0-----:R-:W0:Y:S01]  /*10f0*/  LDC.64 R16, c[0x0][0x390] ;  /* 0x0000e400ff107b82 */ /* 0x001e220000000a00 */
[C-C-:B------:R-:W-:Y:S01]  /*1100*/  IADD3 R47, PT, PT, R2.reuse, 0x1, R15.reuse ;  /* 0x00000001022f7810 */ /* 0x140fe20007ffe00f */
[C-C-:B------:R-:W-:Y:S01]  /*1110*/  IMAD.IADD R37, R2.reuse, 0x1, R15.reuse ;  /* 0x0000000102257824 */ /* 0x140fe200078e020f */
[C-C-:B------:R-:W-:Y:S02]  /*1120*/  IADD3 R59, PT, PT, R2.reuse, 0x2, R15.reuse ;  /* 0x00000002023b7810 */ /* 0x140fe40007ffe00f */
[----:B------:R-:W-:Y:S01]  /*1130*/  IADD3 R85, PT, PT, R2, 0x3, R15 ;  /* 0x0000000302557810 */ /* 0x000fe20007ffe00f */
[--C-:B------:R-:W-:Y:S02]  /*1140*/  IMAD R37, R37, UR6, R6.reuse ;  /* 0x0000000625257c24 */ /* 0x100fe4000f8e0206 */
[--C-:B------:R-:W-:Y:S02]  /*1150*/  IMAD R47, R47, UR6, R6.reuse ;  /* 0x000000062f2f7c24 */ /* 0x100fe4000f8e0206 */
[----:B------:R-:W-:-:S02]  /*1160*/  IMAD R59, R59, UR6, R6 ;  /* 0x000000063b3b7c24 */ /* 0x000fc4000f8e0206 */
[----:B------:R-:W-:Y:S02]  /*1170*/  IMAD R85, R85, UR6, R6 ;  /* 0x0000000655557c24 */ /* 0x000fe4000f8e0206 */
[----:B0-----:R-:W-:-:S04]  /*1180*/  IMAD.WIDE.U32 R36, R37, 0x8, R16 ;  /* 0x0000000825247825 */ /* 0x001fc800078e0010 */
[--C-:B------:R-:W-:Y:S02]  /*1190*/  IMAD.WIDE.U32 R46, R47, 0x8, R16.reuse ;  /* 0x000000082f2e7825 */ /* 0x100fe400078e0010 */
[----:B------:R-:W2:Y:S02]  /*11a0*/  LDG.E.64 R36, desc[UR12][R36.64] ;  /* 0x0000000c24247981 */ /* 0x000ea4000c1e1b00 */
[--C-:B------:R-:W-:Y:S02]  /*11b0*/  IMAD.WIDE.U32 R58, R59, 0x8, R16.reuse ;  /* 0x000000083b3a7825 */ /* 0x100fe400078e0010 */
[----:B------:R-:W3:Y:S02]  /*11c0*/  LDG.E.64 R46, desc[UR12][R46.64] ;  /* 0x0000000c2e2e7981 */ /* 0x000ee4000c1e1b00 */
[----:B------:R-:W-:Y:S02]  /*11d0*/  IMAD.WIDE.U32 R16, R85, 0x8, R16 ;  /* 0x0000000855107825 */ /* 0x000fe400078e0010 */
[----:B------:R-:W4:Y:S04]  /*11e0*/  LDG.E.64 R58, desc[UR12][R58.64] ;  /* 0x0000000c3a3a7981 */ /* 0x000f28000c1e1b00 */
[----:B------:R-:W5:Y:S01]  /*11f0*/  LDG.E.64 R16, desc[UR12][R16.64] ;  /* 0x0000000c10107981 */ /* 0x000f62000c1e1b00 */
[----:B------:R-:W-:-:S05]  /*1200*/  IMAD R14, R15, 0x10, R0 ;  /* 0x000000100f0e7824 */ /* 0x000fca00078e0200 */
[----:B------:R-:W-:Y:S01]  /*1210*/  LEA R85, R14, R71, 0x3 ;  /* 0x000000470e557211 */ /* 0x000fe200078e18ff */
[----:B------:R-:W-:-:S05]  /*1220*/  VIADD R15, R15, 0x4 ;  /* 0x000000040f0f7836 */ /* 0x000fca0000000000 */
[----:B------:R-:W-:Y:S01]  /*1230*/  ISETP.GE.AND P1, PT, R15, R70, PT ;  /* 0x000000460f00720c */ /* 0x000fe20003f26270 */
[----:B--2---:R0:W-:Y:S04]  /*1240*/  STS.64 [R85], R36 ;  /* 0x0000002455007388 */ /* 0x0041e80000000a00 */
[----:B---3--:R0:W-:Y:S04]  /*1250*/  STS.64 [R85+0x80], R46 ;  /* 0x0000802e55007388 */ /* 0x0081e80000000a00 */
[----:B----4-:R0:W-:Y:S04]  /*1260*/  STS.64 [R85+0x100], R58 ;  /* 0x0001003a55007388 */ /* 0x0101e80000000a00 */
[----:B-----5:R0:W-:Y:S01]  /*1270*/  STS.64 [R85+0x180], R16 ;  /* 0x0001801055007388 */ /* 0x0201e20000000a00 */
[----:B------:R-:W-:Y:S05]  /*1280*/  @!P1 BRA `(.L_x_11) ;  /* 0xfffffffc00989947 */ /* 0x000fea000383ffff */
.L_x_10:
[----:B------:R-:W-:-:S05]  /*1290*/  IMAD.IADD R14, R8, 0x1, -R15 ;  /* 0x00000001080e7824 */ /* 0x000fca00078e0a0f */
[----:B------:R-:W-:-:S13]  /*12a0*/  ISETP.GT.AND P1, PT, R14, 0x1, PT ;  /* 0x000000010e00780c */ /* 0x000fda0003f24270 */
[----:B------:R-:W-:Y:S05]  /*12b0*/  @!P1 BRA `(.L_x_12) ;  /* 0x00000000005c9947 */ /* 0x000fea0003800000 */
[----:B------:R-:W1:Y:S01]  /*12c0*/  LDCU UR6, c[0x0][0x3a8] ;  /* 0x00007500ff0677ac */ /* 0x000e620008000800 */
[----:B0-----:R-:W0:Y:S01]  /*12d0*/  LDC.64 R36, c[0x0][0x390] ;  /* 0x0000e400ff247b82 */ /* 0x001e220000000a00 */
[C-C-:B------:R-:W-:Y:S01]  /*12e0*/  IMAD.IADD R17, R2.reuse, 0x1, R15.reuse ;  /* 0x0000000102117824 */ /* 0x140fe200078e020f */
[----:B------:R-:W-:Y:S01]  /*12f0*/  IADD3 R47, PT, PT, R2, 0x1, R15 ;  /* 0x00000001022f7810 */ /* 0x000fe20007ffe00f */
[----:B------:R-:W1:Y:S02]  /*1300*/  LDCU UR7, c[0x0][0x3a0] ;  /* 0x00007400ff0777ac */ /* 0x000e640008000800 */
[----:B-1----:R-:W-:-:S06]  /*1310*/  UIMAD UR6, UR7, UR6, URZ ;  /* 0x00000006070672a4 */ /* 0x002fcc000f8e02ff */
[--C-:B------:R-:W-:Y:S02]  /*1320*/  IMAD R17, R17, UR6, R6.reuse ;  /* 0x0000000611117c24 */ /* 0x100fe4000f8e0206 */
[----:B------:R-:W-:Y:S02]  /*1330*/  IMAD R47, R47, UR6, R6 ;  /* 0x000000062f2f7c24 */ /* 0x000fe4000f8e0206 */
[----:B0-----:R-:W-:-:S04]  /*1340*/  IMAD.WIDE.U32 R16, R17, 0x8, R36 ;  /* 0x0000000811107825 */ /* 0x001fc800078e0024 */
[----:B------:R-:W-:Y:S02]  /*1350*/  IMAD.WIDE.U32 R36, R47, 0x8, R36 ;  /* 0x000000082f247825 */ /* 0x000fe400078e0024 */
[----:B------:R-:W2:Y:S04]  /*1360*/  LDG.E.64 R16, desc[UR12][R16.64] ;  /* 0x0000000c10107981 */ /* 0x000ea8000c1e1b00 */
[----:B------:R-:W3:Y:S01]  /*1370*/  LDG.E.64 R36, desc[UR12][R36.64] ;  /* 0x0000000c24247981 */ /* 0x000ee2000c1e1b00 */
[----:B------:R-:W-:Y:S02]  /*1380*/  MOV R14, 0x400 ;  /* 0x00000400000e7802 */ /* 0x000fe40000000f00 */
[----:B------:R-:W-:Y:S01]  /*1390*/  PLOP3.LUT P0, PT, PT, PT, PT, 0x8, 0x80 ;  /* 0x000000000080781c */ /* 0x000fe20003f0e170 */
[----:B------:R-:W0:Y:S02]  /*13a0*/  S2R R47, SR_CgaCtaId ;  /* 0x00000000002f7919 */ /* 0x000e240000008800 */
[----:B------:R-:W-:-:S05]  /*13b0*/  VIADD R14, R14, 0x3000 ;  /* 0x000030000e0e7836 */ /* 0x000fca0000000000 */
[----:B0-----:R-:W-:-:S05]  /*13c0*/  LEA R14, R47, R14, 0x18 ;  /* 0x0000000e2f0e7211 */ /* 0x001fca00078ec0ff */
[----:B------:R-:W-:Y:S02]  /*13d0*/  IMAD R47, R3, 0x300, R14 ;  /* 0x00000300032f7824 */ /* 0x000fe400078e020e */
[C---:B------:R-:W-:Y:S02]  /*13e0*/  IMAD R14, R15.reuse, 0x10, R0 ;  /* 0x000000100f0e7824 */ /* 0x040fe400078e0200 */
[----:B------:R-:W-:-:S03]  /*13f0*/  VIADD R15, R15, 0x2 ;  /* 0x000000020f0f7836 */ /* 0x000fc60000000000 */
[----:B------:R-:W-:-:S05]  /*1400*/  LEA R47, R14, R47, 0x3 ;  /* 0x0000002f0e2f7211 */ /* 0x000fca00078e18ff */
[----:B--2---:R1:W-:Y:S04]  /*1410*/  STS.64 [R47], R16 ;  /* 0x000000102f007388 */ /* 0x0043e80000000a00 */
[----:B---3--:R1:W-:Y:S02]  /*1420*/  STS.64 [R47+0x80], R36 ;  /* 0x000080242f007388 */ /* 0x0083e40000000a00 */
.L_x_12:
[----:B------:R-:W-:-:S13]  /*1430*/  ISETP.NE.OR P0, PT, R15, R8, P0 ;  /* 0x000000080f00720c */ /* 0x000fda0000705670 */
[----:B------:R-:W-:Y:S05]  /*1440*/  @!P0 BRA `(.L_x_8) ;  /* 0x00000000004c8947 */ /* 0x000fea0003800000 */
.L_x_9:
[----:B01----:R-:W0:Y:S01]  /*1450*/  S2R R17, SR_CgaCtaId ;  /* 0x0000000000117919 */ /* 0x003e220000008800 */
[----:B------:R-:W1:Y:S01]  /*1460*/  LDCU UR6, c[0x0][0x3a8] ;  /* 0x00007500ff0677ac */ /* 0x000e620008000800 */
[----:B------:R-:W-:Y:S01]  /*1470*/  MOV R14, 0x400 ;  /* 0x00000400000e7802 */ /* 0x000fe20000000f00 */
[----:B------:R-:W1:Y:S04]  /*1480*/  LDCU UR7, c[0x0][0x3a0] ;  /* 0x00007400ff0777ac */ /* 0x000e680008000800 */
[----:B------:R-:W-:Y:S01]  /*1490*/  VIADD R14, R14, 0x3000 ;  /* 0x000030000e0e7836 */ /* 0x000fe20000000000 */
[----:B-1----:R-:W-:-:S04]  /*14a0*/  UIMAD UR6, UR7, UR6, URZ ;  /* 0x00000006070672a4 */ /* 0x002fc8000f8e02ff */
[----:B0-----:R-:W-:-:S05]  /*14b0*/  LEA R14, R17, R14, 0x18 ;  /* 0x0000000e110e7211 */ /* 0x001fca00078ec0ff */
[----:B------:R-:W-:-:S07]  /*14c0*/  IMAD R14, R3, 0x300, R14 ;  /* 0x00000300030e7824 */ /* 0x000fce00078e020e */
.L_x_13:
[----:B--2---:R-:W0:Y:S01]  /*14d0*/  LDC.64 R16, c[0x0][0x390] ;  /* 0x0000e400ff107b82 */ /* 0x004e220000000a00 */
[----:B------:R-:W-:-:S04]  /*14e0*/  IMAD.IADD R37, R2, 0x1, R15 ;  /* 0x0000000102257824 */ /* 0x000fc800078e020f */
[----:B------:R-:W-:-:S04]  /*14f0*/  IMAD R37, R37, UR6, R6 ;  /* 0x0000000625257c24 */ /* 0x000fc8000f8e0206 */
[----:B0-----:R-:W-:-:S06]  /*1500*/  IMAD.WIDE.U32 R16, R37, 0x8, R16 ;  /* 0x0000000825107825 */ /* 0x001fcc00078e0010 */
[----:B------:R-:W2:Y:S01]  /*1510*/  LDG.E.64 R16, desc[UR12][R16.64] ;  /* 0x0000000c10107981 */ /* 0x000ea2000c1e1b00 */
[C---:B------:R-:W-:Y:S01]  /*1520*/  IMAD R37, R15.reuse, 0x10, R0 ;  /* 0x000000100f257824 */ /* 0x040fe200078e0200 */
[----:B------:R-:W-:-:S03]  /*1530*/  IADD3 R15, PT, PT, R15, 0x1, RZ ;  /* 0x000000010f0f7810 */ /* 0x000fc60007ffe0ff */
[----:B------:R-:W-:Y:S01]  /*1540*/  IMAD R37, R37, 0x8, R14 ;  /* 0x0000000825257824 */ /* 0x000fe200078e020e */
[----:B------:R-:W-:-:S04]  /*1550*/  ISETP.NE.AND P0, PT, R15, R8, PT ;  /* 0x000000080f00720c */ /* 0x000fc80003f05270 */
[----:B--2---:R2:W-:Y:S09]  /*1560*/  STS.64 [R37], R16 ;  /* 0x0000001025007388 */ /* 0x0045f20000000a00 */
[----:B------:R-:W-:Y:S05]  /*1570*/  @P0 BRA `(.L_x_13) ;  /* 0xfffffffc00d40947 */ /* 0x000fea000383ffff */
.L_x_8:
[----:B------:R-:W-:Y:S05]  /*1580*/  BSYNC.RECONVERGENT B0 ;  /* 0x0000000000007941 */ /* 0x000fea0003800200 */
.L_x_7:
[----:B------:R-:W-:Y:S01]  /*1590*/  BAR.SYNC.DEFER_BLOCKING 0x0 ;  /* 0x0000000000007b1d */ /* 0x000fe20000010000 */
[----:B------:R-:W-:-:S09]  /*15a0*/  UISETP.GT.AND UP0, UPT, UR5, 0xf, UPT ;  /* 0x0000000f0500788c */ /* 0x000fd2000bf04270 */
[----:B------:R-:W-:Y:S05]  /*15b0*/  BRA.U UP0, `(.L_x_14) ;  /* 0x0000001900687547 */ /* 0x000fea000b800000 */
[----:B------:R-:W-:Y:S01]  /*15c0*/  IMAD R14, RZ, RZ, -UR5 ;  /* 0x80000005ff0e7e24 */ /* 0x000fe2000f8e02ff */
[----:B------:R-:W-:Y:S01]  /*15d0*/  UMOV UR4, URZ ;  /* 0x000000ff00047c82 */ /* 0x000fe20008000000 */
[----:B------:R-:W-:-:S05]  /*15e0*/  IMAD.MOV.U32 R15, RZ, RZ, 0x10 ;  /* 0x00000010ff0f7424 */ /* 0x000fca00078e00ff */
[----:B------:R-:W-:-:S04]  /*15f0*/  VIADDMNMX R14, R14, R15, 0x1, !PT ;  /* 0x000000010e0e7446 */ /* 0x000fc8000780010f */
[----:B------:R-:W-:-:S13]  /*1600*/  ISETP.GT.AND P0, PT, R14, RZ, PT ;  /* 0x000000ff0e00720c */ /* 0x000fda0003f04270 */
[----:B------:R-:W-:Y:S05]  /*1610*/  @!P0 BRA `(.L_x_15) ;  /* 0x0000001400608947 */ /* 0x000fea0003800000 */
[----:B------:R-:W-:Y:S01]  /*1620*/  VIADD R6, R14, -UR4 ;  /* 0x800000040e067c36 */ /* 0x000fe20008000000 */
[----:B------:R-:W-:-:S04]  /*1630*/  PLOP3.LUT P0, PT, PT, PT, PT, 0x80, 0x8 ;  /* 0x000000000008781c */ /* 0x000fc80003f0f070 */
[----:B------:R-:W-:-:S13]  /*1640*/  ISETP.GT.AND P1, PT, R6, 0x3, PT ;  /* 0x000000030600780c */ /* 0x000fda0003f24270 */
[----:B------:R-:W-:Y:S05]  /*1650*/  @!P1 BRA `(.L_x_16) ;  /* 0x0000000c00789947 */ /* 0x000fea0003800000 */
[----:B------:R-:W3:Y:S01]  /*1660*/  S2UR UR9, SR_CgaCtaId ;  /* 0x00000000000979c3 */ /* 0x000ee20000008800 */
[----:B------:R-:W-:Y:S01]  /*1670*/  UMOV UR6, 0x400 ;  /* 0x0000040000067882 */ /* 0x000fe20000000000 */
[----:B------:R-:W-:Y:S01]  /*1680*/  PLOP3.LUT P0, PT, PT, PT, PT, 0x8, 0x80 ;  /* 0x000000000080781c */ /* 0x000fe20003f0e170 */
[----:B------:R-:W-:Y:S01]  /*1690*/  UIADD3 UR7, UPT, UPT, UR6, 0x3000, URZ ;  /* 0x0000300006077890 */ /* 0x000fe2000fffe0ff */
[----:B------:R-:W-:Y:S01]  /*16a0*/  VIADD R6, R14, 0xfffffffd ;  /* 0xfffffffd0e067836 */ /* 0x000fe20000000000 */
[----:B---3--:R-:W-:Y:S02]  /*16b0*/  ULEA UR10, UR9, UR6, 0x18 ;  /* 0x00000006090a7291 */ /* 0x008fe4000f8ec0ff */
[----:B------:R-:W-:-:S12]  /*16c0*/  ULEA UR9, UR9, UR7, 0x18 ;  /* 0x0000000709097291 */ /* 0x000fd8000f8ec0ff */
.L_x_17:
[----:B------:R-:W-:Y:S02]  /*16d0*/  UIMAD UR6, UR4, 0x300, UR9 ;  /* 0x00000300040678a4 */ /* 0x000fe4000f8e0209 */
[----:B------:R-:W-:-:S04]  /*16e0*/  UIMAD UR7, UR4, 0x300, UR10 ;  /* 0x00000300040778a4 */ /* 0x000fc8000f8e020a */
[----:B------:R-:W-:Y:S01]  /*16f0*/  LEA R15, R3, UR6, 0x3 ;  /* 0x00000006030f7c11 */ /* 0x000fe2000f8e18ff */
[----:B------:R-:W-:Y:S01]  /*1700*/  UIMAD UR6, UR4, 0x300, URZ ;  /* 0x00000300040678a4 */ /* 0x000fe2000f8e02ff */
[----:B------:R-:W-:Y:S01]  /*1710*/  LEA R112, R0, UR7, 0x3 ;  /* 0x0000000700707c11 */ /* 0x000fe2000f8e18ff */
[----:B------:R-:W-:Y:S02]  /*1720*/  UIADD3 UR4, UPT, UPT, UR4, 0x4, URZ ;  /* 0x0000000404047890 */ /* 0x000fe4000fffe0ff */
[----:B012---:R-:W-:Y:S01]  /*1730*/  LDS.64 R16, [R15] ;  /* 0x000000000f107984 */ /* 0x007fe20000000a00 */
[----:B------:R-:W-:-:S03]  /*1740*/  UIADD3 UR7, UPT, UPT, UR6, 0x300, URZ ;  /* 0x0000030006077890 */ /* 0x000fc6000fffe0ff */
[----:B------:R-:W0:Y:S01]  /*1750*/  LDS.64 R110, [R112] ;  /* 0x00000000706e7984 */ /* 0x000e220000000a00 */
[----:B------:R-:W-:Y:S01]  /*1760*/  UIADD3 UR11, UPT, UPT, UR7, UR9, URZ ;  /* 0x00000009070b7290 */ /* 0x000fe2000fffe0ff */
[----:B------:R-:W-:Y:S01]  /*1770*/  ISETP.LE.AND P1, PT, R6, UR4, PT ;  /* 0x0000000406007c0c */ /* 0x000fe2000bf23270 */
[----:B------:R-:W-:Y:S01]  /*1780*/  UIADD3 UR7, UPT, UPT, UR10, UR7, URZ ;  /* 0x000000070a077290 */ /* 0x000fe2000fffe0ff */
[----:B------:R-:W1:Y:S03]  /*1790*/  LDS.64 R100, [R15+0x80] ;  /* 0x000080000f647984 */ /* 0x000e660000000a00 */
[----:B------:R-:W-:Y:S01]  /*17a0*/  LEA R118, R3, UR11, 0x3 ;  /* 0x0000000b03767c11 */ /* 0x000fe2000f8e18ff */
[----:B------:R-:W2:Y:S04]  /*17b0*/  LDS.64 R108, [R15+0x100] ;  /* 0x000100000f6c7984 */ /* 0x000ea80000000a00 */
[----:B------:R-:W3:Y:S04]  /*17c0*/  LDS.64 R58, [R15+0x180] ;  /* 0x000180000f3a7984 */ /* 0x000ee80000000a00 */
[----:B------:R-:W4:Y:S04]  /*17d0*/  LDS.64 R88, [R15+0x200] ;  /* 0x000200000f587984 */ /* 0x000f280000000a00 */
[----:B------:R5:W4:Y:S04]  /*17e0*/  LDS.64 R106, [R15+0x280] ;  /* 0x000280000f6a7984 */ /* 0x000b280000000a00 */
[----:B------:R-:W4:Y:S04]  /*17f0*/  LDS.64 R92, [R112+0x80] ;  /* 0x00008000705c7984 */ /* 0x000f280000000a00 */
[----:B------:R-:W4:Y:S01]  /*1800*/  LDS.64 R84, [R112+0x100] ;  /* 0x0001000070547984 */ /* 0x000f220000000a00 */
[----:B-----5:R-:W-:Y:S01]  /*1810*/  LEA R15, R0, UR7, 0x3 ;  /* 0x00000007000f7c11 */ /* 0x020fe2000f8e18ff */
[----:B------:R-:W-:-:S02]  /*1820*/  UIADD3 UR7, UPT, UPT, UR6, 0x600, URZ ;  /* 0x0000060006077890 */ /* 0x000fc4000fffe0ff */
[----:B------:R-:W5:Y:S01]  /*1830*/  LDS.64 R46, [R112+0x180] ;  /* 0x00018000702e7984 */ /* 0x000f620000000a00 */
[----:B------:R-:W-:Y:S02]  /*1840*/  UIADD3 UR6, UPT, UPT, UR6, 0x900, URZ ;  /* 0x0000090006067890 */ /* 0x000fe4000fffe0ff */
[----:B------:R-:W-:Y:S01]  /*1850*/  UIADD3 UR11, UPT, UPT, UR7, UR9, URZ ;  /* 0x00000009070b7290 */ /* 0x000fe2000fffe0ff */
[----:B------:R-:W5:Y:S01]  /*1860*/  LDS.64 R36, [R112+0x200] ;  /* 0x0002000070247984 */ /* 0x000f620000000a00 */
[----:B------:R-:W-:-:S03]  /*1870*/  UIADD3 UR7, UPT, UPT, UR10, UR7, URZ ;  /* 0x000000070a077290 */ /* 0x000fc6000fffe0ff */
[----:B------:R-:W5:Y:S01]  /*1880*/  LDS.64 R70, [R112+0x280] ;  /* 0x0002800070467984 */ /* 0x000f620000000a00 */
[-C--:B0-----:R-:W-:Y:S02]  /*1890*/  DFMA R26, R16, R110.reuse, R26 ;  /* 0x0000006e101a722b */ /* 0x081fe4000000001a */
[-C--:B-1----:R-:W-:Y:S01]  /*18a0*/  DFMA R80, R100, R110.reuse, R80 ;  /* 0x0000006e6450722b */ /* 0x082fe20000000050 */
[----:B------:R-:W-:Y:S01]  /*18b0*/  LDS.64 R116, [R15] ;  /* 0x000000000f747984 */ /* 0x000fe20000000a00 */
[----:B--2---:R-:W-:-:S03]  /*18c0*/  DFMA R68, R108, R110, R68 ;  /* 0x0000006e6c44722b */ /* 0x004fc60000000044 */
[----:B------:R-:W-:Y:S01]  /*18d0*/  LDS.64 R114, [R15+0x80] ;  /* 0x000080000f727984 */ /* 0x000fe20000000a00 */
[----:B---3--:R-:W-:-:S03]  /*18e0*/  DFMA R56, R58, R110, R56 ;  /* 0x0000006e3a38722b */ /* 0x008fc60000000038 */
[----:B------:R-:W-:Y:S01]  /*18f0*/  LDS.64 R112, [R15+0x100] ;  /* 0x000100000f707984 */ /* 0x000fe20000000a00 */
[-C--:B----4-:R-:W-:Y:S02]  /*1900*/  DFMA R44, R88, R110.reuse, R44 ;  /* 0x0000006e582c722b */ /* 0x090fe4000000002c */
[----:B------:R-:W-:Y:S01]  /*1910*/  DFMA R34, R106, R110, R34 ;  /* 0x0000006e6a22722b */ /* 0x000fe20000000022 */
[----:B------:R-:W0:Y:S01]  /*1920*/  LDS.64 R110, [R118+0x80] ;  /* 0x00008000766e7984 */ /* 0x000e220000000a00 */
[-C--:B------:R-:W-:Y:S02]  /*1930*/  DFMA R24, R16, R92.reuse, R24 ;  /* 0x0000005c1018722b */ /* 0x080fe40000000018 */
[-C--:B------:R-:W-:Y:S02]  /*1940*/  DFMA R78, R100, R92.reuse, R78 ;  /* 0x0000005c644e722b */ /* 0x080fe4000000004e */
[-C--:B------:R-:W-:Y:S02]  /*1950*/  DFMA R66, R108, R92.reuse, R66 ;  /* 0x0000005c6c42722b */ /* 0x080fe40000000042 */
[----:B------:R-:W-:-:S02]  /*1960*/  DFMA R54, R58, R92, R54 ;  /* 0x0000005c3a36722b */ /* 0x000fc40000000036 */
[-C--:B------:R-:W-:Y:S02]  /*1970*/  DFMA R42, R88, R92.reuse, R42 ;  /* 0x0000005c582a722b */ /* 0x080fe4000000002a */
[----:B------:R-:W-:Y:S02]  /*1980*/  DFMA R32, R106, R92, R32 ;  /* 0x0000005c6a20722b */ /* 0x000fe40000000020 */
[-C--:B------:R-:W-:Y:S01]  /*1990*/  DFMA R22, R16, R84.reuse, R22 ;  /* 0x000000541016722b */ /* 0x080fe20000000016 */
[----:B------:R-:W1:Y:S01]  /*19a0*/  LDS.64 R92, [R118+0x100] ;  /* 0x00010000765c7984 */ /* 0x000e620000000a00 */
[-C--:B------:R-:W-:Y:S02]  /*19b0*/  DFMA R76, R100, R84.reuse, R76 ;  /* 0x00000054644c722b */ /* 0x080fe4000000004c */
[-C--:B------:R-:W-:Y:S02]  /*19c0*/  DFMA R64, R108, R84.reuse, R64 ;  /* 0x000000546c40722b */ /* 0x080fe40000000040 */
[----:B------:R-:W-:-:S02]  /*19d0*/  DFMA R52, R58, R84, R52 ;  /* 0x000000543a34722b */ /* 0x000fc40000000034 */
[-C--:B------:R-:W-:Y:S02]  /*19e0*/  DFMA R40, R88, R84.reuse, R40 ;  /* 0x000000545828722b */ /* 0x080fe40000000028 */
[----:B------:R-:W-:Y:S02]  /*19f0*/  DFMA R30, R106, R84, R30 ;  /* 0x000000546a1e722b */ /* 0x000fe4000000001e */
[-C--:B-----5:R-:W-:Y:S01]  /*1a00*/  DFMA R20, R16, R46.reuse, R20 ;  /* 0x0000002e1014722b */ /* 0x0a0fe20000000014 */
[----:B------:R-:W2:Y:S01]  /*1a10*/  LDS.64 R84, [R118+0x200] ;  /* 0x0002000076547984 */ /* 0x000ea20000000a00 */
[-C--:B------:R-:W-:Y:S02]  /*1a20*/  DFMA R74, R100, R46.reuse, R74 ;  /* 0x0000002e644a722b */ /* 0x080fe4000000004a */
[-C--:B------:R-:W-:Y:S02]  /*1a30*/  DFMA R62, R108, R46.reuse, R62 ;  /* 0x0000002e6c3e722b */ /* 0x080fe4000000003e */
[----:B------:R-:W-:-:S02]  /*1a40*/  DFMA R50, R58, R46, R50 ;  /* 0x0000002e3a32722b */ /* 0x000fc40000000032 */
[-C--:B------:R-:W-:Y:S02]  /*1a50*/  DFMA R38, R88, R46.reuse, R38 ;  /* 0x0000002e5826722b */ /* 0x080fe40000000026 */
[----:B------:R-:W-:Y:S02]  /*1a60*/  DFMA R28, R106, R46, R28 ;  /* 0x0000002e6a1c722b */ /* 0x000fe4000000001c */
[-C--:B------:R-:W-:Y:S01]  /*1a70*/  DFMA R18, R16, R36.reuse, R18 ;  /* 0x000000241012722b */ /* 0x080fe20000000012 */
[----:B------:R-:W3:Y:S01]  /*1a80*/  LDS.64 R46, [R118] ;  /* 0x00000000762e7984 */ /* 0x000ee20000000a00 */
[-C--:B------:R-:W-:Y:S02]  /*1a90*/  DFMA R72, R100, R36.reuse, R72 ;  /* 0x000000246448722b */ /* 0x080fe40000000048 */
[-C--:B------:R-:W-:Y:S02]  /*1aa0*/  DFMA R60, R108, R36.reuse, R60 ;  /* 0x000000246c3c722b */ /* 0x080fe4000000003c */
[----:B------:R-:W-:-:S02]  /*1ab0*/  DFMA R48, R58, R36, R48 ;  /* 0x000000243a30722b */ /* 0x000fc40000000030 */
[-C--:B------:R-:W-:Y:S02]  /*1ac0*/  DFMA R94, R88, R36.reuse, R94 ;  /* 0x00000024585e722b */ /* 0x080fe4000000005e */
[----:B------:R-:W-:Y:S02]  /*1ad0*/  DFMA R96, R106, R36, R96 ;  /* 0x000000246a60722b */ /* 0x000fe40000000060 */
[-C--:B------:R-:W-:Y:S01]  /*1ae0*/  DFMA R98, R16, R70.reuse, R98 ;  /* 0x000000461062722b */ /* 0x080fe20000000062 */
[----:B------:R-:W4:Y:S01]  /*1af0*/  LDS.64 R36, [R118+0x280] ;  /* 0x0002800076247984 */ /* 0x000f220000000a00 */
[-C--:B------:R-:W-:Y:S02]  /*1b00*/  DFMA R90, R100, R70.reuse, R90 ;  /* 0x00000046645a722b */ /* 0x080fe4000000005a */
[-C--:B------:R-:W-:Y:S01]  /*1b10*/  DFMA R102, R58, R70.reuse, R102 ;  /* 0x000000463a66722b */ /* 0x080fe20000000066 */
[----:B------:R-:W5:Y:S01]  /*1b20*/  LDS.64 R16, [R118+0x180] ;  /* 0x0001800076107984 */ /* 0x000f620000000a00 */
[----:B------:R-:W-:-:S02]  /*1b30*/  DFMA R108, R108, R70, R104 ;  /* 0x000000466c6c722b */ /* 0x000fc40000000068 */
[----:B------:R-:W-:Y:S01]  /*1b40*/  DFMA R86, R88, R70, R86 ;  /* 0x000000465856722b */ /* 0x000fe20000000056 */
[----:B------:R-:W5:Y:S01]  /*1b50*/  LDS.64 R100, [R15+0x180] ;  /* 0x000180000f647984 */ /* 0x000f620000000a00 */
[-C--:B0-----:R-:W-:Y:S02]  /*1b60*/  DFMA R80, R110, R116.reuse, R80 ;  /* 0x000000746e50722b */ /* 0x081fe40000000050 */
[C---:B-1----:R-:W-:Y:S01]  /*1b70*/  DFMA R68, R92.reuse, R116, R68 ;  /* 0x000000745c44722b */ /* 0x042fe20000000044 */
[----:B------:R-:W0:Y:S01]  /*1b80*/  LDS.64 R58, [R15+0x200] ;  /* 0x000200000f3a7984 */ /* 0x000e220000000a00 */
[C---:B------:R-:W-:Y:S02]  /*1b90*/  DFMA R66, R92.reuse, R114, R66 ;  /* 0x000000725c42722b */ /* 0x040fe40000000042 */
[----:B------:R-:W-:Y:S01]  /*1ba0*/  DFMA R64, R92, R112, R64 ;  /* 0x000000705c40722b */ /* 0x000fe20000000040 */
[----:B------:R1:W0:Y:S01]  /*1bb0*/  LDS.64 R104, [R15+0x280] ;  /* 0x000280000f687984 */ /* 0x0002220000000a00 */
[----:B--2---:R-:W-:-:S02]  /*1bc0*/  DFMA R44, R84, R116, R44 ;  /* 0x00000074542c722b */ /* 0x004fc4000000002c */
[C---:B------:R-:W-:Y:S02]  /*1bd0*/  DFMA R42, R84.reuse, R114, R42 ;  /* 0x00000072542a722b */ /* 0x040fe4000000002a */
[----:B------:R-:W-:Y:S02]  /*1be0*/  DFMA R40, R84, R112, R40 ;  /* 0x000000705428722b */ /* 0x000fe40000000028 */
[----:B------:R-:W-:Y:S01]  /*1bf0*/  DFMA R106, R106, R70, R82 ;  /* 0x000000466a6a722b */ /* 0x000fe20000000052 */
[----:B-1----:R-:W-:Y:S01]  /*1c00*/  LEA R15, R0, UR7, 0x3 ;  /* 0x00000007000f7c11 */ /* 0x002fe2000f8e18ff */
[C---:B------:R-:W-:Y:S01]  /*1c10*/  DFMA R78, R110.reuse, R114, R78 ;  /* 0x000000726e4e722b */ /* 0x040fe2000000004e */
[----:B------:R-:W-:Y:S01]  /*1c20*/  UIADD3 UR7, UPT, UPT, UR6, UR9, URZ ;  /* 0x0000000906077290 */ /* 0x000fe2000fffe0ff */
[----:B------:R-:W-:Y:S01]  /*1c30*/  DFMA R76, R110, R112, R76 ;  /* 0x000000706e4c722b */ /* 0x000fe2000000004c */
[----:B------:R-:W-:Y:S01]  /*1c40*/  UIADD3 UR6, UPT, UPT, UR10, UR6, URZ ;  /* 0x000000060a067290 */ /* 0x000fe2000fffe0ff */
[----:B---3--:R-:W-:-:S02]  /*1c50*/  DFMA R26, R46, R116, R26 ;  /* 0x000000742e1a722b */ /* 0x008fc4000000001a */
[C---:B------:R-:W-:Y:S01]  /*1c60*/  DFMA R24, R46.reuse, R114, R24 ;  /* 0x000000722e18722b */ /* 0x040fe20000000018 */
[C---:B------:R-:W-:Y:S01]  /*1c70*/  LEA R118, R3.reuse, UR7, 0x3 ;  /* 0x0000000703767c11 */ /* 0x040fe2000f8e18ff */
[----:B------:R-:W-:Y:S02]  /*1c80*/  DFMA R22, R46, R112, R22 ;  /* 0x000000702e16722b */ /* 0x000fe40000000016 */
[C---:B----4-:R-:W-:Y:S02]  /*1c90*/  DFMA R34, R36.reuse, R116, R34 ;  /* 0x000000742422722b */ /* 0x050fe40000000022 */
[----:B------:R-:W-:Y:S02]  /*1ca0*/  DFMA R32, R36, R114, R32 ;  /* 0x000000722420722b */ /* 0x000fe40000000020 */
[C---:B-----5:R-:W-:Y:S01]  /*1cb0*/  DFMA R56, R16.reuse, R116, R56 ;  /* 0x000000741038722b */ /* 0x060fe20000000038 */
[----:B------:R-:W-:Y:S01]  /*1cc0*/  LEA R116, R3, UR11, 0x3 ;  /* 0x0000000b03747c11 */ /* 0x000fe2000f8e18ff */
[----:B------:R-:W-:-:S02]  /*1cd0*/  DFMA R54, R16, R114, R54 ;  /* 0x000000721036722b */ /* 0x000fc40000000036 */
[----:B------:R-:W-:Y:S01]  /*1ce0*/  DFMA R52, R16, R112, R52 ;  /* 0x000000701034722b */ /* 0x000fe20000000034 */
[----:B------:R-:W-:Y:S01]  /*1cf0*/  LDS.64 R114, [R15] ;  /* 0x000000000f727984 */ /* 0x000fe20000000a00 */
[-C--:B------:R-:W-:Y:S02]  /*1d00*/  DFMA R62, R92, R100.reuse, R62 ;  /* 0x000000645c3e722b */ /* 0x080fe4000000003e */
[-C--:B------:R-:W-:Y:S01]  /*1d10*/  DFMA R50, R16, R100.reuse, R50 ;  /* 0x000000641032722b */ /* 0x080fe20000000032 */
[----:B------:R-:W1:Y:S01]  /*1d20*/  LDS.64 R82, [R116+0x80] ;  /* 0x0000800074527984 */ /* 0x000e620000000a00 */
[----:B------:R-:W-:Y:S02]  /*1d30*/  DFMA R38, R84, R100, R38 ;  /* 0x000000645426722b */ /* 0x000fe40000000026 */
[-C--:B0-----:R-:W-:Y:S01]  /*1d40*/  DFMA R60, R92, R58.reuse, R60 ;  /* 0x0000003a5c3c722b */ /* 0x081fe2000000003c */
[----:B------:R-:W0:Y:S01]  /*1d50*/  LDS.64 R70, [R116+0x100] ;  /* 0x0001000074467984 */ /* 0x000e220000000a00 */
[----:B------:R-:W-:-:S02]  /*1d60*/  DFMA R48, R16, R58, R48 ;  /* 0x0000003a1030722b */ /* 0x000fc40000000030 */
[----:B------:R-:W-:Y:S01]  /*1d70*/  DFMA R94, R84, R58, R94 ;  /* 0x0000003a545e722b */ /* 0x000fe2000000005e */
[----:B------:R-:W2:Y:S01]  /*1d80*/  LDS.64 R88, [R116+0x280] ;  /* 0x0002800074587984 */ /* 0x000ea20000000a00 */
[----:B------:R-:W-:Y:S02]  /*1d90*/  DFMA R30, R36, R112, R30 ;  /* 0x00000070241e722b */ /* 0x000fe4000000001e */
[-C--:B------:R-:W-:Y:S01]  /*1da0*/  DFMA R20, R46, R100.reuse, R20 ;  /* 0x000000642e14722b */ /* 0x080fe20000000014 */
[----:B------:R-:W3:Y:S01]  /*1db0*/  LDS.64 R112, [R15+0x80] ;  /* 0x000080000f707984 */ /* 0x000ee20000000a00 */
[-C--:B------:R-:W-:Y:S02]  /*1dc0*/  DFMA R74, R110, R100.reuse, R74 ;  /* 0x000000646e4a722b */ /* 0x080fe4000000004a */
[----:B------:R-:W-:Y:S02]  /*1dd0*/  DFMA R28, R36, R100, R28 ;  /* 0x00000064241c722b */ /* 0x000fe4000000001c */
[-C--:B------:R-:W-:Y:S01]  /*1de0*/  DFMA R18, R46, R58.reuse, R18 ;  /* 0x0000003a2e12722b */ /* 0x080fe20000000012 */
[----:B------:R-:W4:Y:S01]  /*1df0*/  LDS.64 R100, [R116] ;  /* 0x0000000074647984 */ /* 0x000f220000000a00 */
[----:B------:R-:W-:-:S02]  /*1e00*/  DFMA R72, R110, R58, R72 ;  /* 0x0000003a6e48722b */ /* 0x000fc40000000048 */
[----:B------:R-:W-:Y:S02]  /*1e10*/  DFMA R96, R36, R58, R96 ;  /* 0x0000003a2460722b */ /* 0x000fe40000000060 */
[-C--:B------:R-:W-:Y:S01]  /*1e20*/  DFMA R98, R46, R104.reuse, R98 ;  /* 0x000000682e62722b */ /* 0x080fe20000000062 */
[----:B------:R-:W5:Y:S01]  /*1e30*/  LDS.64 R58, [R116+0x180] ;  /* 0x00018000743a7984 */ /* 0x000f620000000a00 */
[-C--:B------:R-:W-:Y:S02]  /*1e40*/  DFMA R90, R110, R104.reuse, R90 ;  /* 0x000000686e5a722b */ /* 0x080fe4000000005a */
[-C--:B------:R-:W-:Y:S01]  /*1e50*/  DFMA R92, R92, R104.reuse, R108 ;  /* 0x000000685c5c722b */ /* 0x080fe2000000006c */
[----:B------:R-:W5:Y:S01]  /*1e60*/  LDS.64 R46, [R116+0x200] ;  /* 0x00020000742e7984 */ /* 0x000f620000000a00 */
[-C--:B------:R-:W-:Y:S02]  /*1e70*/  DFMA R16, R16, R104.reuse, R102 ;  /* 0x000000681010722b */ /* 0x080fe40000000066 */
[-C--:B------:R-:W-:Y:S01]  /*1e80*/  DFMA R84, R84, R104.reuse, R86 ;  /* 0x000000685454722b */ /* 0x080fe20000000056 */
[----:B------:R-:W5:Y:S01]  /*1e90*/  LDS.64 R110, [R15+0x100] ;  /* 0x000100000f6e7984 */ /* 0x000f620000000a00 */
[----:B------:R-:W-:-:S03]  /*1ea0*/  DFMA R36, R36, R104, R106 ;  /* 0x000000682424722b */ /* 0x000fc6000000006a */
[----:B------:R-:W5:Y:S04]  /*1eb0*/  LDS.64 R108, [R15+0x180] ;  /* 0x000180000f6c7984 */ /* 0x000f680000000a00 */
[----:B------:R-:W5:Y:S01]  /*1ec0*/  LDS.64 R102, [R15+0x200] ;  /* 0x000200000f667984 */ /* 0x000f620000000a00 */
[----:B-1----:R-:W-:-:S03]  /*1ed0*/  DFMA R80, R82, R114, R80 ;  /* 0x000000725250722b */ /* 0x002fc60000000050 */
[----:B------:R1:W5:Y:S01]  /*1ee0*/  LDS.64 R86, [R15+0x280] ;  /* 0x000280000f567984 */ /* 0x0003620000000a00 */
[-C--:B0-----:R-:W-:Y:S02]  /*1ef0*/  DFMA R68, R70, R114.reuse, R68 ;  /* 0x000000724644722b */ /* 0x081fe40000000044 */
[----:B--2---:R-:W-:Y:S01]  /*1f00*/  DFMA R34, R88, R114, R34 ;  /* 0x000000725822722b */ /* 0x004fe20000000022 */
[----:B------:R-:W-:Y:S01]  /*1f10*/  LDS.64 R104, [R118+0x100] ;  /* 0x0001000076687984 */ /* 0x000fe20000000a00 */
[----:B-1----:R-:W-:Y:S01]  /*1f20*/  LEA R15, R0, UR6, 0x3 ;  /* 0x00000006000f7c11 */ /* 0x002fe2000f8e18ff */
[-C--:B---3--:R-:W-:Y:S02]  /*1f30*/  DFMA R78, R82, R112.reuse, R78 ;  /* 0x00000070524e722b */ /* 0x088fe4000000004e */
[----:B------:R-:W-:Y:S01]  /*1f40*/  LDS.64 R106, [R118+0x180] ;  /* 0x00018000766a7984 */ /* 0x000fe20000000a00 */
[-C--:B------:R-:W-:Y:S02]  /*1f50*/  DFMA R66, R70, R112.reuse, R66 ;  /* 0x000000704642722b */ /* 0x080fe40000000042 */
[----:B------:R-:W-:Y:S01]  /*1f60*/  DFMA R32, R88, R112, R32 ;  /* 0x000000705820722b */ /* 0x000fe20000000020 */
[----:B------:R-:W0:Y:S01]  /*1f70*/  LDS.64 R116, [R15] ;  /* 0x000000000f747984 */ /* 0x000e220000000a00 */
[----:B----4-:R-:W-:-:S02]  /*1f80*/  DFMA R26, R100, R114, R26 ;  /* 0x00000072641a722b */ /* 0x010fc4000000001a */
[----:B------:R-:W-:Y:S02]  /*1f90*/  DFMA R24, R100, R112, R24 ;  /* 0x000000706418722b */ /* 0x000fe40000000018 */
[C---:B-----5:R-:W-:Y:S02]  /*1fa0*/  DFMA R56, R58.reuse, R114, R56 ;  /* 0x000000723a38722b */ /* 0x060fe40000000038 */
[----:B------:R-:W-:Y:S02]  /*1fb0*/  DFMA R54, R58, R112, R54 ;  /* 0x000000703a36722b */ /* 0x000fe40000000036 */
[C---:B------:R-:W-:Y:S02]  /*1fc0*/  DFMA R44, R46.reuse, R114, R44 ;  /* 0x000000722e2c722b */ /* 0x040fe4000000002c */
[----:B------:R-:W-:Y:S01]  /*1fd0*/  DFMA R42, R46, R112, R42 ;  /* 0x000000702e2a722b */ /* 0x000fe2000000002a */
[----:B------:R-:W1:Y:S01]  /*1fe0*/  LDS.64 R114, [R15+0x80] ;  /* 0x000080000f727984 */ /* 0x000e620000000a00 */
[----:B------:R-:W-:-:S02]  /*1ff0*/  DFMA R22, R100, R110, R22 ;  /* 0x0000006e6416722b */ /* 0x000fc40000000016 */
[-C--:B------:R-:W-:Y:S01]  /*2000*/  DFMA R76, R82, R110.reuse, R76 ;  /* 0x0000006e524c722b */ /* 0x080fe2000000004c */
[----:B------:R-:W2:Y:S01]  /*2010*/  LDS.64 R112, [R15+0x100] ;  /* 0x000100000f707984 */ /* 0x000ea20000000a00 */
[-C--:B------:R-:W-:Y:S02]  /*2020*/  DFMA R64, R70, R110.reuse, R64 ;  /* 0x0000006e4640722b */ /* 0x080fe40000000040 */
[-C--:B------:R-:W-:Y:S02]  /*2030*/  DFMA R52, R58, R110.reuse, R52 ;  /* 0x0000006e3a34722b */ /* 0x080fe40000000034 */
[-C--:B------:R-:W-:Y:S02]  /*2040*/  DFMA R40, R46, R110.reuse, R40 ;  /* 0x0000006e2e28722b */ /* 0x080fe40000000028 */
[----:B------:R-:W-:Y:S02]  /*2050*/  DFMA R30, R88, R110, R30 ;  /* 0x0000006e581e722b */ /* 0x000fe4000000001e */
[-C--:B------:R-:W-:Y:S01]  /*2060*/  DFMA R20, R100, R108.reuse, R20 ;  /* 0x0000006c6414722b */ /* 0x080fe20000000014 */
[----:B------:R-:W3:Y:S01]  /*2070*/  LDS.64 R110, [R118+0x280] ;  /* 0x00028000766e7984 */ /* 0x000ee20000000a00 */
[----:B------:R-:W-:-:S02]  /*2080*/  DFMA R74, R82, R108, R74 ;  /* 0x0000006c524a722b */ /* 0x000fc4000000004a */
[-C--:B------:R-:W-:Y:S02]  /*2090*/  DFMA R62, R70, R108.reuse, R62 ;  /* 0x0000006c463e722b */ /* 0x080fe4000000003e */
[-C--:B------:R-:W-:Y:S02]  /*20a0*/  DFMA R50, R58, R108.reuse, R50 ;  /* 0x0000006c3a32722b */ /* 0x080fe40000000032 */
[-C--:B------:R-:W-:Y:S02]  /*20b0*/  DFMA R38, R46, R108.reuse, R38 ;  /* 0x0000006c2e26722b */ /* 0x080fe40000000026 */
[----:B------:R-:W-:Y:S02]  /*20c0*/  DFMA R28, R88, R108, R28 ;  /* 0x0000006c581c722b */ /* 0x000fe4000000001c */
[-C--:B------:R-:W-:Y:S01]  /*20d0*/  DFMA R18, R100, R102.reuse, R18 ;  /* 0x000000666412722b */ /* 0x080fe20000000012 */
[----:B------:R-:W4:Y:S01]  /*20e0*/  LDS.64 R108, [R118+0x200] ;  /* 0x00020000766c7984 */ /* 0x000f220000000a00 */
[----:B------:R-:W-:-:S02]  /*20f0*/  DFMA R72, R82, R102, R72 ;  /* 0x000000665248722b */ /* 0x000fc40000000048 */
[-C--:B------:R-:W-:Y:S02]  /*2100*/  DFMA R60, R70, R102.reuse, R60 ;  /* 0x00000066463c722b */ /* 0x080fe4000000003c */
[-C--:B------:R-:W-:Y:S02]  /*2110*/  DFMA R48, R58, R102.reuse, R48 ;  /* 0x000000663a30722b */ /* 0x080fe40000000030 */
[-C--:B------:R-:W-:Y:S02]  /*2120*/  DFMA R94, R46, R102.reuse, R94 ;  /* 0x000000662e5e722b */ /* 0x080fe4000000005e */
[----:B------:R-:W-:Y:S02]  /*2130*/  DFMA R96, R88, R102, R96 ;  /* 0x000000665860722b */ /* 0x000fe40000000060 */
[-C--:B------:R-:W-:Y:S01]  /*2140*/  DFMA R98, R100, R86.reuse, R98 ;  /* 0x000000566462722b */ /* 0x080fe20000000062 */
[----:B------:R-:W5:Y:S01]  /*2150*/  LDS.64 R102, [R118+0x80] ;  /* 0x0000800076667984 */ /* 0x000f620000000a00 */
[----:B------:R-:W-:-:S02]  /*2160*/  DFMA R90, R82, R86, R90 ;  /* 0x00000056525a722b */ /* 0x000fc4000000005a */
[-C--:B------:R-:W-:Y:S01]  /*2170*/  DFMA R92, R70, R86.reuse, R92 ;  /* 0x00000056465c722b */ /* 0x080fe2000000005c */
[----:B------:R-:W5:Y:S01]  /*2180*/  LDS.64 R100, [R118] ;  /* 0x0000000076647984 */ /* 0x000f620000000a00 */
[-C--:B------:R-:W-:Y:S02]  /*2190*/  DFMA R16, R58, R86.reuse, R16 ;  /* 0x000000563a10722b */ /* 0x080fe40000000010 */
[-C--:B------:R-:W-:Y:S01]  /*21a0*/  DFMA R84, R46, R86.reuse, R84 ;  /* 0x000000562e54722b */ /* 0x080fe20000000054 */
[----:B------:R-:W5:Y:S01]  /*21b0*/  LDS.64 R82, [R15+0x180] ;  /* 0x000180000f527984 */ /* 0x000f620000000a00 */
[----:B------:R-:W-:Y:S02]  /*21c0*/  DFMA R36, R88, R86, R36 ;  /* 0x000000565824722b */ /* 0x000fe40000000024 */
[C---:B0-----:R-:W-:Y:S01]  /*21d0*/  DFMA R68, R104.reuse, R116, R68 ;  /* 0x000000746844722b */ /* 0x041fe20000000044 */
[----:B------:R-:W0:Y:S01]  /*21e0*/  LDS.64 R70, [R15+0x200] ;  /* 0x000200000f467984 */ /* 0x000e220000000a00 */
[----:B-1----:R-:W-:-:S02]  /*21f0*/  DFMA R66, R104, R114, R66 ;  /* 0x000000726842722b */ /* 0x002fc40000000042 */
[----:B--2---:R-:W-:Y:S01]  /*2200*/  DFMA R64, R104, R112, R64 ;  /* 0x000000706840722b */ /* 0x004fe20000000040 */
[----:B------:R-:W1:Y:S01]  /*2210*/  LDS.64 R58, [R15+0x280] ;  /* 0x000280000f3a7984 */ /* 0x000e620000000a00 */
[-C--:B------:R-:W-:Y:S02]  /*2220*/  DFMA R56, R106, R116.reuse, R56 ;  /* 0x000000746a38722b */ /* 0x080fe40000000038 */
[----:B---3--:R-:W-:Y:S02]  /*2230*/  DFMA R34, R110, R116, R34 ;  /* 0x000000746e22722b */ /* 0x008fe40000000022 */
[-C--:B------:R-:W-:Y:S02]  /*2240*/  DFMA R54, R106, R114.reuse, R54 ;  /* 0x000000726a36722b */ /* 0x080fe40000000036 */
[----:B------:R-:W-:Y:S02]  /*2250*/  DFMA R32, R110, R114, R32 ;  /* 0x000000726e20722b */ /* 0x000fe40000000020 */
[----:B------:R-:W-:-:S02]  /*2260*/  DFMA R52, R106, R112, R52 ;  /* 0x000000706a34722b */ /* 0x000fc40000000034 */
[----:B------:R-:W-:Y:S02]  /*2270*/  DFMA R30, R110, R112, R30 ;  /* 0x000000706e1e722b */ /* 0x000fe4000000001e */
[C---:B----4-:R-:W-:Y:S02]  /*2280*/  DFMA R44, R108.reuse, R116, R44 ;  /* 0x000000746c2c722b */ /* 0x050fe4000000002c */
[C---:B------:R-:W-:Y:S02]  /*2290*/  DFMA R42, R108.reuse, R114, R42 ;  /* 0x000000726c2a722b */ /* 0x040fe4000000002a */
[----:B------:R-:W-:Y:S02]  /*22a0*/  DFMA R40, R108, R112, R40 ;  /* 0x000000706c28722b */ /* 0x000fe40000000028 */
[C---:B-----5:R-:W-:Y:S02]  /*22b0*/  DFMA R80, R102.reuse, R116, R80 ;  /* 0x000000746650722b */ /* 0x060fe40000000050 */
[----:B------:R-:W-:-:S02]  /*22c0*/  DFMA R78, R102, R114, R78 ;  /* 0x00000072664e722b */ /* 0x000fc4000000004e */
[----:B------:R-:W-:Y:S02]  /*22d0*/  DFMA R76, R102, R112, R76 ;  /* 0x00000070664c722b */ /* 0x000fe4000000004c */
[C---:B------:R-:W-:Y:S02]  /*22e0*/  DFMA R26, R100.reuse, R116, R26 ;  /* 0x00000074641a722b */ /* 0x040fe4000000001a */
[-C--:B------:R-:W-:Y:S02]  /*22f0*/  DFMA R20, R100, R82.reuse, R20 ;  /* 0x000000526414722b */ /* 0x080fe40000000014 */
[-C--:B------:R-:W-:Y:S02]  /*2300*/  DFMA R74, R102, R82.reuse, R74 ;  /* 0x00000052664a722b */ /* 0x080fe4000000004a */
[-C--:B------:R-:W-:Y:S02]  /*2310*/  DFMA R62, R104, R82.reuse, R62 ;  /* 0x00000052683e722b */ /* 0x080fe4000000003e */
[----:B------:R-:W-:-:S02]  /*2320*/  DFMA R50, R106, R82, R50 ;  /* 0x000000526a32722b */ /* 0x000fc40000000032 */
[-C--:B------:R-:W-:Y:S02]  /*2330*/  DFMA R38, R108, R82.reuse, R38 ;  /* 0x000000526c26722b */ /* 0x080fe40000000026 */
[----:B------:R-:W-:Y:S02]  /*2340*/  DFMA R28, R110, R82, R28 ;  /* 0x000000526e1c722b */ /* 0x000fe4000000001c */
[-C--:B0-----:R-:W-:Y:S02]  /*2350*/  DFMA R72, R102, R70.reuse, R72 ;  /* 0x000000466648722b */ /* 0x081fe40000000048 */
[----:B------:R-:W-:Y:S02]  /*2360*/  DFMA R60, R104, R70, R60 ;  /* 0x00000046683c722b */ /* 0x000fe4000000003c */
[----:B-1----:R-:W-:Y:S02]  /*2370*/  DFMA R90, R102, R58, R90 ;  /* 0x0000003a665a722b */ /* 0x002fe4000000005a */
[----:B------:R-:W-:-:S02]  /*2380*/  DFMA R24, R100, R114, R24 ;  /* 0x000000726418722b */ /* 0x000fc40000000018 */
[C---:B------:R-:W-:Y:S02]  /*2390*/  DFMA R22, R100.reuse, R112, R22 ;  /* 0x000000706416722b */ /* 0x040fe40000000016 */
[-C--:B------:R-:W-:Y:S02]  /*23a0*/  DFMA R18, R100, R70.reuse, R18 ;  /* 0x000000466412722b */ /* 0x080fe40000000012 */
[-C--:B------:R-:W-:Y:S02]  /*23b0*/  DFMA R48, R106, R70.reuse, R48 ;  /* 0x000000466a30722b */ /* 0x080fe40000000030 */
[-C--:B------:R-:W-:Y:S02]  /*23c0*/  DFMA R94, R108, R70.reuse, R94 ;  /* 0x000000466c5e722b */ /* 0x080fe4000000005e */
[----:B------:R-:W-:Y:S02]  /*23d0*/  DFMA R96, R110, R70, R96 ;  /* 0x000000466e60722b */ /* 0x000fe40000000060 */
[----:B------:R-:W-:-:S02]  /*23e0*/  DFMA R98, R100, R58, R98 ;  /* 0x0000003a6462722b */ /* 0x000fc40000000062 */
[-C--:B------:R-:W-:Y:S02]  /*23f0*/  DFMA R104, R104, R58.reuse, R92 ;  /* 0x0000003a6868722b */ /* 0x080fe4000000005c */
[-C--:B------:R-:W-:Y:S02]  /*2400*/  DFMA R102, R106, R58.reuse, R16 ;  /* 0x0000003a6a66722b */ /* 0x080fe40000000010 */
[-C--:B------:R-:W-:Y:S02]  /*2410*/  DFMA R86, R108, R58.reuse, R84 ;  /* 0x0000003a6c56722b */ /* 0x080fe40000000054 */
[----:B------:R-:W-:Y:S01]  /*2420*/  DFMA R82, R110, R58, R36 ;  /* 0x0000003a6e52722b */ /* 0x000fe20000000024 */
[----:B------:R-:W-:Y:S10]  /*2430*/  @!P1 BRA `(.L_x_17) ;  /* 0xfffffff000a49947 */ /* 0x000ff4000383ffff */
.L_x_16:
[----:B------:R-:W-:-:S05]  /*2440*/  VIADD R6, R14, -UR4 ;  /* 0x800000040e067c36 */ /* 0x000fca0008000000 */
[----:B------:R-:W-:-:S13]  /*2450*/  ISETP.GT.AND P1, PT, R6, 0x1, PT ;  /* 0x000000010600780c */ /* 0x000fda0003f24270 */
[----:B------:R-:W-:Y:S05]  /*2460*/  @!P1 BRA `(.L_x_18) ;  /* 0x0000000400c49947 */ /* 0x000fea0003800000 */
[----:B------:R-:W3:Y:S01]  /*2470*/  S2UR UR9, SR_CgaCtaId ;  /* 0x00000000000979c3 */ /* 0x000ee20000008800 */
[----:B------:R-:W-:Y:S01]  /*2480*/  UMOV UR6, 0x400 ;  /* 0x0000040000067882 */ /* 0x000fe20000000000 */
[----:B------:R-:W-:Y:S01]  /*2490*/  PLOP3.LUT P0, PT, PT, PT, PT, 0x8, 0x80 ;  /* 0x000000000080781c */ /* 0x000fe20003f0e170 */
[----:B------:R-:W-:Y:S02]  /*24a0*/  UIADD3 UR7, UPT, UPT, UR6, 0x3000, URZ ;  /* 0x0000300006077890 */ /* 0x000fe4000fffe0ff */
[----:B---3--:R-:W-:Y:S02]  /*24b0*/  ULEA UR10, UR9, UR6, 0x18 ;  /* 0x00000006090a7291 */ /* 0x008fe4000f8ec0ff */
[----:B------:R-:W-:Y:S02]  /*24c0*/  ULEA UR9, UR9, UR7, 0x18 ;  /* 0x0000000709097291 */ /* 0x000fe4000f8ec0ff */
[----:B------:R-:W-:Y:S02]  /*24d0*/  UIMAD UR7, UR4, 0x300, UR10 ;  /* 0x00000300040778a4 */ /* 0x000fe4000f8e020a */
[----:B------:R-:W-:-:S04]  /*24e0*/  UIMAD UR6, UR4, 0x300, UR9 ;  /* 0x00000300040678a4 */ /* 0x000fc8000f8e0209 */
[----:B------:R-:W-:Y:S02]  /*24f0*/  LEA R15, R0, UR7, 0x3 ;  /* 0x00000007000f7c11 */ /* 0x000fe4000f8e18ff */
[----:B------:R-:W-:Y:S01]  /*2500*/  LEA R6, R3, UR6, 0x3 ;  /* 0x0000000603067c11 */ /* 0x000fe2000f8e18ff */
[----:B------:R-:W-:Y:S02]  /*2510*/  UMOV UR6, 0x300 ;  /* 0x0000030000067882 */ /* 0x000fe40000000000 */
[----:B------:R-:W-:Y:S01]  /*2520*/  LDS.64 R106, [R15] ;  /* 0x000000000f6a7984 */ /* 0x000fe20000000a00 */
[----:B------:R-:W-:Y:S02]  /*2530*/  UIMAD UR6, UR4, UR6, 0x300 ;  /* 0x00000300040674a4 */ /* 0x000fe4000f8e0206 */
[----:B------:R-:W-:Y:S01]  /*2540*/  UIADD3 UR4, UPT, UPT, UR4, 0x2, URZ ;  /* 0x0000000204047890 */ /* 0x000fe2000fffe0ff */
[----:B012---:R-:W0:Y:S01]  /*2550*/  LDS.64 R16, [R6] ;  /* 0x0000000006107984 */ /* 0x007e220000000a00 */
[----:B------:R-:W-:-:S02]  /*2560*/  UIADD3 UR7, UPT, UPT, UR10, UR6, URZ ;  /* 0x000000060a077290 */ /* 0x000fc4000fffe0ff */
[----:B------:R-:W-:Y:S01]  /*2570*/  UIADD3 UR6, UPT, UPT, UR6, UR9, URZ ;  /* 0x0000000906067290 */ /* 0x000fe2000fffe0ff */
[----:B------:R-:W1:Y:S04]  /*2580*/  LDS.64 R110, [R6+0x80] ;  /* 0x00008000066e7984 */ /* 0x000e680000000a00 */
[----:B------:R-:W2:Y:S04]  /*2590*/  LDS.64 R108, [R6+0x100] ;  /* 0x00010000066c7984 */ /* 0x000ea80000000a00 */
[----:B------:R-:W3:Y:S04]  /*25a0*/  LDS.64 R100, [R6+0x180] ;  /* 0x0001800006647984 */ /* 0x000ee80000000a00 */
[----:B------:R-:W4:Y:S04]  /*25b0*/  LDS.64 R92, [R6+0x200] ;  /* 0x00020000065c7984 */ /* 0x000f280000000a00 */
[----:B------:R5:W4:Y:S04]  /*25c0*/  LDS.64 R84, [R6+0x280] ;  /* 0x0002800006547984 */ /* 0x000b280000000a00 */
[----:B------:R-:W4:Y:S04]  /*25d0*/  LDS.64 R70, [R15+0x80] ;  /* 0x000080000f467984 */ /* 0x000f280000000a00 */
[----:B------:R-:W4:Y:S01]  /*25e0*/  LDS.64 R58, [R15+0x100] ;  /* 0x000100000f3a7984 */ /* 0x000f220000000a00 */
[----:B-----5:R-:W-:-:S03]  /*25f0*/  LEA R6, R0, UR7, 0x3 ;  /* 0x0000000700067c11 */ /* 0x020fc6000f8e18ff */
[----:B------:R-:W5:Y:S04]  /*2600*/  LDS.64 R46, [R15+0x180] ;  /* 0x000180000f2e7984 */ /* 0x000f680000000a00 */
[----:B------:R-:W5:Y:S04]  /*2610*/  LDS.64 R36, [R15+0x200] ;  /* 0x000200000f247984 */ /* 0x000f680000000a00 */
[----:B------:R2:W5:Y:S01]  /*2620*/  LDS.64 R88, [R15+0x280] ;  /* 0x000280000f587984 */ /* 0x0005620000000a00 */
[-C--:B0-----:R-:W-:Y:S02]  /*2630*/  DFMA R26, R16, R106.reuse, R26 ;  /* 0x0000006a101a722b */ /* 0x081fe4000000001a */
[-C--:B-1----:R-:W-:Y:S01]  /*2640*/  DFMA R80, R110, R106.reuse, R80 ;  /* 0x0000006a6e50722b */ /* 0x082fe20000000050 */
[----:B------:R-:W-:Y:S01]  /*2650*/  LDS.64 R116, [R6] ;  /* 0x0000000006747984 */ /* 0x000fe20000000a00 */
[----:B--2---:R-:W-:Y:S01]  /*2660*/  LEA R15, R3, UR6, 0x3 ;  /* 0x00000006030f7c11 */ /* 0x004fe2000f8e18ff */
[----:B------:R-:W-:-:S02]  /*2670*/  DFMA R68, R108, R106, R68 ;  /* 0x0000006a6c44722b */ /* 0x000fc40000000044 */
[----:B------:R-:W-:Y:S01]  /*2680*/  LDS.64 R114, [R6+0x80] ;  /* 0x0000800006727984 */ /* 0x000fe20000000a00 */
[----:B---3--:R-:W-:-:S03]  /*2690*/  DFMA R56, R100, R106, R56 ;  /* 0x0000006a6438722b */ /* 0x008fc60000000038 */
[----:B------:R-:W-:Y:S01]  /*26a0*/  LDS.64 R112, [R6+0x100] ;  /* 0x0001000006707984 */ /* 0x000fe20000000a00 */
[-C--:B----4-:R-:W-:Y:S02]  /*26b0*/  DFMA R44, R92, R106.reuse, R44 ;  /* 0x0000006a5c2c722b */ /* 0x090fe4000000002c */
[----:B------:R-:W-:Y:S01]  /*26c0*/  DFMA R34, R84, R106, R34 ;  /* 0x0000006a5422722b */ /* 0x000fe20000000022 */
[----:B------:R-:W0:Y:S01]  /*26d0*/  LDS.64 R106, [R15] ;  /* 0x000000000f6a7984 */ /* 0x000e220000000a00 */
        /* <DEDUP_REMOVED lines=21> */
[----:B------:R-:W3:Y:S01]  /*2830*/  LDS.64 R46, [R15+0x180] ;  /* 0x000180000f2e7984 */ /* 0x000ee20000000a00 */
        /* <DEDUP_REMOVED lines=11> */
[-C--:B------:R-:W-:Y:S01]  /*28f0*/  DFMA R86, R92, R88.reuse, R86 ;  /* 0x000000585c56722b */ /* 0x080fe20000000056 */
[----:B------:R-:W5:Y:S01]  /*2900*/  LDS.64 R110, [R6+0x180] ;  /* 0x00018000066e7984 */ /* 0x000f620000000a00 */
[----:B------:R-:W-:Y:S02]  /*2910*/  DFMA R82, R84, R88, R82 ;  /* 0x000000585452722b */ /* 0x000fe40000000052 */
[-C--:B0-----:R-:W-:Y:S01]  /*2920*/  DFMA R26, R106, R116.reuse, R26 ;  /* 0x000000746a1a722b */ /* 0x081fe2000000001a */
[----:B------:R-:W0:Y:S01]  /*2930*/  LDS.64 R108, [R6+0x200] ;  /* 0x00020000066c7984 */ /* 0x000e220000000a00 */
[----:B-1----:R-:W-:Y:S02]  /*2940*/  DFMA R80, R70, R116, R80 ;  /* 0x000000744650722b */ /* 0x002fe40000000050 */
[----:B------:R-:W-:Y:S01]  /*2950*/  DFMA R24, R106, R114, R24 ;  /* 0x000000726a18722b */ /* 0x000fe20000000018 */
[----:B------:R-:W1:Y:S01]  /*2960*/  LDS.64 R100, [R6+0x280] ;  /* 0x0002800006647984 */ /* 0x000e620000000a00 */
[----:B--2---:R-:W-:-:S02]  /*2970*/  DFMA R68, R58, R116, R68 ;  /* 0x000000743a44722b */ /* 0x004fc40000000044 */
[-C--:B------:R-:W-:Y:S02]  /*2980*/  DFMA R78, R70, R114.reuse, R78 ;  /* 0x00000072464e722b */ /* 0x080fe4000000004e */
[----:B------:R-:W-:Y:S02]  /*2990*/  DFMA R66, R58, R114, R66 ;  /* 0x000000723a42722b */ /* 0x000fe40000000042 */
[-C--:B------:R-:W-:Y:S02]  /*29a0*/  DFMA R22, R106, R112.reuse, R22 ;  /* 0x000000706a16722b */ /* 0x080fe40000000016 */
[-C--:B------:R-:W-:Y:S02]  /*29b0*/  DFMA R76, R70, R112.reuse, R76 ;  /* 0x00000070464c722b */ /* 0x080fe4000000004c */
[----:B------:R-:W-:Y:S02]  /*29c0*/  DFMA R64, R58, R112, R64 ;  /* 0x000000703a40722b */ /* 0x000fe40000000040 */
[----:B---3--:R-:W-:-:S02]  /*29d0*/  DFMA R56, R46, R116, R56 ;  /* 0x000000742e38722b */ /* 0x008fc40000000038 */
[C---:B------:R-:W-:Y:S02]  /*29e0*/  DFMA R54, R46.reuse, R114, R54 ;  /* 0x000000722e36722b */ /* 0x040fe40000000036 */
[----:B------:R-:W-:Y:S02]  /*29f0*/  DFMA R52, R46, R112, R52 ;  /* 0x000000702e34722b */ /* 0x000fe40000000034 */
[C---:B----4-:R-:W-:Y:S02]  /*2a00*/  DFMA R44, R36.reuse, R116, R44 ;  /* 0x00000074242c722b */ /* 0x050fe4000000002c */
[----:B------:R-:W-:Y:S02]  /*2a10*/  DFMA R42, R36, R114, R42 ;  /* 0x00000072242a722b */ /* 0x000fe4000000002a */
[C---:B-----5:R-:W-:Y:S02]  /*2a20*/  DFMA R34, R16.reuse, R116, R34 ;  /* 0x000000741022722b */ /* 0x060fe40000000022 */
[----:B------:R-:W-:-:S02]  /*2a30*/  DFMA R32, R16, R114, R32 ;  /* 0x000000721020722b */ /* 0x000fc40000000020 */
[-C--:B------:R-:W-:Y:S02]  /*2a40*/  DFMA R40, R36, R112.reuse, R40 ;  /* 0x000000702428722b */ /* 0x080fe40000000028 */
[----:B------:R-:W-:Y:S02]  /*2a50*/  DFMA R30, R16, R112, R30 ;  /* 0x00000070101e722b */ /* 0x000fe4000000001e */
[-C--:B------:R-:W-:Y:S02]  /*2a60*/  DFMA R20, R106, R110.reuse, R20 ;  /* 0x0000006e6a14722b */ /* 0x080fe40000000014 */
[-C--:B------:R-:W-:Y:S02]  /*2a70*/  DFMA R74, R70, R110.reuse, R74 ;  /* 0x0000006e464a722b */ /* 0x080fe4000000004a */
[-C--:B------:R-:W-:Y:S02]  /*2a80*/  DFMA R62, R58, R110.reuse, R62 ;  /* 0x0000006e3a3e722b */ /* 0x080fe4000000003e */
[----:B------:R-:W-:-:S02]  /*2a90*/  DFMA R50, R46, R110, R50 ;  /* 0x0000006e2e32722b */ /* 0x000fc40000000032 */
[-C--:B------:R-:W-:Y:S02]  /*2aa0*/  DFMA R38, R36, R110.reuse, R38 ;  /* 0x0000006e2426722b */ /* 0x080fe40000000026 */
[----:B------:R-:W-:Y:S02]  /*2ab0*/  DFMA R28, R16, R110, R28 ;  /* 0x0000006e101c722b */ /* 0x000fe4000000001c */
[-C--:B0-----:R-:W-:Y:S02]  /*2ac0*/  DFMA R18, R106, R108.reuse, R18 ;  /* 0x0000006c6a12722b */ /* 0x081fe40000000012 */
[-C--:B------:R-:W-:Y:S02]  /*2ad0*/  DFMA R72, R70, R108.reuse, R72 ;  /* 0x0000006c4648722b */ /* 0x080fe40000000048 */
[-C--:B------:R-:W-:Y:S02]  /*2ae0*/  DFMA R60, R58, R108.reuse, R60 ;  /* 0x0000006c3a3c722b */ /* 0x080fe4000000003c */
[----:B------:R-:W-:-:S02]  /*2af0*/  DFMA R48, R46, R108, R48 ;  /* 0x0000006c2e30722b */ /* 0x000fc40000000030 */
[-C--:B------:R-:W-:Y:S02]  /*2b00*/  DFMA R94, R36, R108.reuse, R94 ;  /* 0x0000006c245e722b */ /* 0x080fe4000000005e */
[----:B------:R-:W-:Y:S02]  /*2b10*/  DFMA R96, R16, R108, R96 ;  /* 0x0000006c1060722b */ /* 0x000fe40000000060 */
[-C--:B-1----:R-:W-:Y:S02]  /*2b20*/  DFMA R98, R106, R100.reuse, R98 ;  /* 0x000000646a62722b */ /* 0x082fe40000000062 */
[-C--:B------:R-:W-:Y:S02]  /*2b30*/  DFMA R90, R70, R100.reuse, R90 ;  /* 0x00000064465a722b */ /* 0x080fe4000000005a */
[-C--:B------:R-:W-:Y:S02]  /*2b40*/  DFMA R104, R58, R100.reuse, R104 ;  /* 0x000000643a68722b */ /* 0x080fe40000000068 */
[----:B------:R-:W-:-:S02]  /*2b50*/  DFMA R102, R46, R100, R102 ;  /* 0x000000642e66722b */ /* 0x000fc40000000066 */
[-C--:B------:R-:W-:Y:S02]  /*2b60*/  DFMA R86, R36, R100.reuse, R86 ;  /* 0x000000642456722b */ /* 0x080fe40000000056 */
[----:B------:R-:W-:-:S11]  /*2b70*/  DFMA R82, R16, R100, R82 ;  /* 0x000000641052722b */ /* 0x000fd60000000052 */
.L_x_18:
[----:B------:R-:W-:-:S13]  /*2b80*/  ISETP.NE.OR P0, PT, R14, UR4, P0 ;  /* 0x000000040e007c0c */ /* 0x000fda0008705670 */
[----:B------:R-:W-:Y:S05]  /*2b90*/  @!P0 BRA `(.L_x_14) ;  /* 0x0000000000f08947 */ /* 0x000fea0003800000 */
.L_x_15:
[----:B------:R-:W3:Y:S01]  /*2ba0*/  S2UR UR9, SR_CgaCtaId ;  /* 0x00000000000979c3 */ /* 0x000ee20000008800 */
[----:B------:R-:W-:Y:S02]  /*2bb0*/  UMOV UR6, 0x400 ;  /* 0x0000040000067882 */ /* 0x000fe40000000000 */
[----:B------:R-:W-:Y:S02]  /*2bc0*/  UIADD3 UR7, UPT, UPT, UR6, 0x3000, URZ ;  /* 0x0000300006077890 */ /* 0x000fe4000fffe0ff */
[----:B---3--:R-:W-:Y:S02]  /*2bd0*/  ULEA UR6, UR9, UR6, 0x18 ;  /* 0x0000000609067291 */ /* 0x008fe4000f8ec0ff */
[----:B------:R-:W-:-:S12]  /*2be0*/  ULEA UR7, UR9, UR7, 0x18 ;  /* 0x0000000709077291 */ /* 0x000fd8000f8ec0ff */
.L_x_19:
[----:B------:R-:W-:Y:S02]  /*2bf0*/  UIMAD UR9, UR4, 0x300, UR7 ;  /* 0x00000300040978a4 */ /* 0x000fe4000f8e0207 */
[----:B------:R-:W-:Y:S02]  /*2c00*/  UIMAD UR10, UR4, 0x300, UR6 ;  /* 0x00000300040a78a4 */ /* 0x000fe4000f8e0206 */
[----:B------:R-:W-:Y:S02]  /*2c10*/  UIADD3 UR4, UPT, UPT, UR4, 0x1, URZ ;  /* 0x0000000104047890 */ /* 0x000fe4000fffe0ff */
[----:B------:R-:W-:Y:S02]  /*2c20*/  LEA R6, R3, UR9, 0x3 ;  /* 0x0000000903067c11 */ /* 0x000fe4000f8e18ff */
[----:B------:R-:W-:Y:S02]  /*2c30*/  LEA R15, R0, UR10, 0x3 ;  /* 0x0000000a000f7c11 */ /* 0x000fe4000f8e18ff */
[----:B------:R-:W-:Y:S01]  /*2c40*/  ISETP.NE.AND P0, PT, R14, UR4, PT ;  /* 0x000000040e007c0c */ /* 0x000fe2000bf05270 */
[----:B012---:R-:W-:Y:S04]  /*2c50*/  LDS.64 R16, [R6] ;  /* 0x0000000006107984 */ /* 0x007fe80000000a00 */
[----:B------:R-:W0:Y:S04]  /*2c60*/  LDS.64 R36, [R15] ;  /* 0x000000000f247984 */ /* 0x000e280000000a00 */
[----:B------:R-:W1:Y:S04]  /*2c70*/  LDS.64 R46, [R6+0x80] ;  /* 0x00008000062e7984 */ /* 0x000e680000000a00 */
[----:B------:R-:W2:Y:S04]  /*2c80*/  LDS.64 R58, [R6+0x100] ;  /* 0x00010000063a7984 */ /* 0x000ea80000000a00 */
[----:B------:R-:W3:Y:S04]  /*2c90*/  LDS.64 R70, [R6+0x180] ;  /* 0x0001800006467984 */ /* 0x000ee80000000a00 */
[----:B------:R-:W4:Y:S04]  /*2ca0*/  LDS.64 R84, [R6+0x200] ;  /* 0x0002000006547984 */ /* 0x000f280000000a00 */
[----:B------:R-:W5:Y:S04]  /*2cb0*/  LDS.64 R88, [R6+0x280] ;  /* 0x0002800006587984 */ /* 0x000f680000000a00 */
[----:B------:R-:W5:Y:S04]  /*2cc0*/  LDS.64 R92, [R15+0x80] ;  /* 0x000080000f5c7984 */ /* 0x000f680000000a00 */
[----:B------:R-:W5:Y:S04]  /*2cd0*/  LDS.64 R100, [R15+0x100] ;  /* 0x000100000f647984 */ /* 0x000f680000000a00 */
[----:B------:R-:W5:Y:S04]  /*2ce0*/  LDS.64 R106, [R15+0x180] ;  /* 0x000180000f6a7984 */ /* 0x000f680000000a00 */
[----:B------:R-:W5:Y:S04]  /*2cf0*/  LDS.64 R108, [R15+0x200] ;  /* 0x000200000f6c7984 */ /* 0x000f680000000a00 */
[----:B------:R-:W5:Y:S01]  /*2d00*/  LDS.64 R110, [R15+0x280] ;  /* 0x000280000f6e7984 */ /* 0x000f620000000a00 */
[----:B0-----:R-:W-:-:S02]  /*2d10*/  DFMA R26, R16, R36, R26 ;  /* 0x00000024101a722b */ /* 0x001fc4000000001a */
[-C--:B-1----:R-:W-:Y:S02]  /*2d20*/  DFMA R80, R46, R36.reuse, R80 ;  /* 0x000000242e50722b */ /* 0x082fe40000000050 */
[-C--:B--2---:R-:W-:Y:S02]  /*2d30*/  DFMA R68, R58, R36.reuse, R68 ;  /* 0x000000243a44722b */ /* 0x084fe40000000044 */
[-C--:B---3--:R-:W-:Y:S02]  /*2d40*/  DFMA R56, R70, R36.reuse, R56 ;  /* 0x000000244638722b */ /* 0x088fe40000000038 */
[-C--:B----4-:R-:W-:Y:S02]  /*2d50*/  DFMA R44, R84, R36.reuse, R44 ;  /* 0x00000024542c722b */ /* 0x090fe4000000002c */
[----:B-----5:R-:W-:Y:S02]  /*2d60*/  DFMA R34, R88, R36, R34 ;  /* 0x000000245822722b */ /* 0x020fe40000000022 */
[----:B------:R-:W-:-:S02]  /*2d70*/  DFMA R24, R16, R92, R24 ;  /* 0x0000005c1018722b */ /* 0x000fc40000000018 */
[-C--:B------:R-:W-:Y:S02]  /*2d80*/  DFMA R78, R46, R92.reuse, R78 ;  /* 0x0000005c2e4e722b */ /* 0x080fe4000000004e */
        /* <DEDUP_REMOVED lines=27> */
[----:B------:R-:W-:Y:S01]  /*2f40*/  DFMA R82, R88, R110, R82 ;  /* 0x0000006e5852722b */ /* 0x000fe20000000052 */
[----:B------:R-:W-:Y:S10]  /*2f50*/  @P0 BRA `(.L_x_19) ;  /* 0xfffffffc00240947 */ /* 0x000ff4000383ffff */
.L_x_14:
[----:B------:R-:W-:Y:S01]  /*2f60*/  BAR.SYNC.DEFER_BLOCKING 0x0 ;  /* 0x0000000000007b1d */ /* 0x000fe20000010000 */
[----:B------:R-:W-:-:S05]  /*2f70*/  UISETP.GE.AND UP0, UPT, UR8, UR14, UPT ;  /* 0x0000000e0800728c */ /* 0x000fca000bf06270 */
[----:B------:R-:W-:-:S04]  /*2f80*/  UMOV UR4, UR8 ;  /* 0x0000000800047c82 */ /* 0x000fc80008000000 */
[----:B------:R-:W-:Y:S05]  /*2f90*/  BRA.U !UP0, `(.L_x_20) ;  /* 0xffffffd908a87547 */ /* 0x000fea000b83ffff */
.L_x_0:
[----:B------:R-:W-:-:S04]  /*2fa0*/  ISETP.GE.AND P0, PT, R3, R9, PT ;  /* 0x000000090300720c */ /* 0x000fc80003f06270 */
[----:B------:R-:W-:-:S13]  /*2fb0*/  ISETP.GE.OR P0, PT, R0, R13, P0 ;  /* 0x0000000d0000720c */ /* 0x000fda0000706670 */
[----:B------:R-:W-:Y:S05]  /*2fc0*/  @P0 EXIT ;  /* 0x000000000000094d */ /* 0x000fea0003800000 */
[----:B------:R-:W-:Y:S01]  /*2fd0*/  ISETP.GE.AND P3, PT, R8, 0x1, PT ;  /* 0x000000010800780c */ /* 0x000fe20003f66270 */
[----:B------:R-:W3:Y:S01]  /*2fe0*/  LDCU UR4, c[0x0][0x3c8] ;  /* 0x00007900ff0477ac */ /* 0x000ee20008000800 */
[C---:B------:R-:W-:Y:S02]  /*2ff0*/  VIMNMX R0, PT, PT, R11.reuse, R8, PT ;  /* 0x000000080b007248 */ /* 0x040fe40003fe0100 */
[C---:B------:R-:W-:Y:S02]  /*3000*/  ISETP.LT.OR P1, PT, R11.reuse, 0x2, !P3 ;  /* 0x000000020b00780c */ /* 0x040fe40005f21670 */
[----:B------:R-:W-:Y:S02]  /*3010*/  ISETP.GE.AND P2, PT, R0, 0x1, PT ;  /* 0x000000010000780c */ /* 0x000fe40003f46270 */
[C---:B------:R-:W-:Y:S02]  /*3020*/  ISETP.LT.OR P4, PT, R11.reuse, 0x3, !P3 ;  /* 0x000000030b00780c */ /* 0x040fe40005f81670 */
[----:B------:R-:W-:-:S02]  /*3030*/  ISETP.LT.OR P5, PT, R11, 0x4, !P3 ;  /* 0x000000040b00780c */ /* 0x000fc40005fa1670 */
[----:B------:R-:W-:Y:S02]  /*3040*/  ISETP.LT.OR P0, PT, R11, 0x5, !P3 ;  /* 0x000000050b00780c */ /* 0x000fe40005f01670 */
[----:B------:R-:W-:Y:S02]  /*3050*/  ISETP.LT.OR P3, PT, R7, 0x6, !P3 ;  /* 0x000000060700780c */ /* 0x000fe40005f61670 */
[----:B------:R-:W-:Y:S01]  /*3060*/  ISETP.GE.AND P6, PT, R0, 0x2, PT ;  /* 0x000000020000780c */ /* 0x000fe20003fc6270 */
[----:B------:R-:W4:Y:S08]  /*3070*/  @!P1 LDC R6, c[0x0][0x3c4] ;  /* 0x0000f100ff069b82 */ /* 0x000f300000000800 */
[----:B------:R-:W5:Y:S08]  /*3080*/  @P2 LDC.64 R2, c[0x0][0x380] ;  /* 0x0000e000ff022b82 */ /* 0x000f700000000a00 */
[----:B------:R-:W0:Y:S01]  /*3090*/  @!P1 LDC.64 R12, c[0x0][0x380] ;  /* 0x0000e000ff0c9b82 */ /* 0x000e220000000a00 */
[----:B----4-:R-:W-:-:S07]  /*30a0*/  @!P1 IADD3 R9, PT, PT, R5, R6, RZ ;  /* 0x0000000605099210 */ /* 0x010fce0007ffe0ff */
[----:B------:R-:W4:Y:S01]  /*30b0*/  @!P5 LDC R10, c[0x0][0x3c4] ;  /* 0x0000f100ff0adb82 */ /* 0x000f220000000800 */
[----:B-----5:R-:W-:-:S07]  /*30c0*/  @P2 IMAD.WIDE R2, R5, 0x8, R2 ;  /* 0x0000000805022825 */ /* 0x020fce00078e0202 */
[----:B------:R-:W5:Y:S01]  /*30d0*/  @!P4 LDC R6, c[0x0][0x3c4] ;  /* 0x0000f100ff06cb82 */ /* 0x000f620000000800 */
[----:B------:R5:W-:Y:S01]  /*30e0*/  @P2 STG.E.64 desc[UR12][R2.64], R26 ;  /* 0x0000001a02002986 */ /* 0x000be2000c101b0c */
[----:B0-----:R-:W-:-:S06]  /*30f0*/  @!P1 IMAD.WIDE R12, R9, 0x8, R12 ;  /* 0x00000008090c9825 */ /* 0x001fcc00078e020c */
[----:B------:R-:W0:Y:S01]  /*3100*/  @!P4 LDC.64 R14, c[0x0][0x380] ;  /* 0x0000e000ff0ecb82 */ /* 0x000e220000000a00 */
[----:B---3--:R-:W-:Y:S01]  /*3110*/  VIADD R9, R5, UR4 ;  /* 0x0000000405097c36 */ /* 0x008fe20008000000 */
[----:B------:R4:W-:Y:S01]  /*3120*/  @!P1 STG.E.64 desc[UR12][R12.64], R24 ;  /* 0x000000180c009986 */ /* 0x0009e2000c101b0c */
[----:B------:R-:W-:-:S05]  /*3130*/  ISETP.GE.AND P1, PT, R11, 0x1, PT ;  /* 0x000000010b00780c */ /* 0x000fca0003f26270 */
[----:B------:R-:W3:Y:S01]  /*3140*/  @!P0 LDC R58, c[0x0][0x3c4] ;  /* 0x0000f100ff3a8b82 */ /* 0x000ee20000000800 */
[----:B------:R-:W-:-:S07]  /*3150*/  ISETP.LT.OR P2, PT, R8, 0x2, !P1 ;  /* 0x000000020800780c */ /* 0x000fce0004f41670 */
[----:B-12---:R-:W1:Y:S01]  /*3160*/  @!P5 LDC.64 R16, c[0x0][0x380] ;  /* 0x0000e000ff10db82 */ /* 0x006e620000000a00 */
[--C-:B-----5:R-:W-:Y:S02]  /*3170*/  @!P4 IMAD R3, R6, 0x2, R5.reuse ;  /* 0x000000020603c824 */ /* 0x120fe400078e0205 */
[----:B----4-:R-:W-:-:S05]  /*3180*/  @!P5 IMAD R13, R10, 0x3, R5 ;  /* 0x000000030a0dd824 */ /* 0x010fca00078e0205 */
[----:B------:R-:W2:Y:S01]  /*3190*/  @!P0 LDC.64 R26, c[0x0][0x380] ;  /* 0x0000e000ff1a8b82 */ /* 0x000ea20000000a00 */
[----:B0-----:R-:W-:-:S05]  /*31a0*/  @!P4 IMAD.WIDE R2, R3, 0x8, R14 ;  /* 0x000000080302c825 */ /* 0x001fca00078e020e */
[----:B------:R0:W-:Y:S01]  /*31b0*/  @!P4 STG.E.64 desc[UR12][R2.64], R22 ;  /* 0x000000160200c986 */ /* 0x0001e2000c101b0c */
[----:B------:R-:W-:Y:S01]  /*31c0*/  ISETP.GE.AND P4, PT, R11, 0x4, PT ;  /* 0x000000040b00780c */ /* 0x000fe20003f86270 */
[----:B------:R-:W4:Y:S01]  /*31d0*/  @!P3 LDC R70, c[0x0][0x3c4] ;  /* 0x0000f100ff46bb82 */ /* 0x000f220000000800 */
[----:B---3--:R-:W-:-:S07]  /*31e0*/  @!P0 IMAD R15, R58, 0x4, R5 ;  /* 0x000000043a0f8824 */ /* 0x008fce00078e0205 */
[----:B------:R-:W3:Y:S01]  /*31f0*/  @!P3 LDC.64 R36, c[0x0][0x380] ;  /* 0x0000e000ff24bb82 */ /* 0x000ee20000000a00 */
[----:B-1----:R-:W-:-:S05]  /*3200*/  @!P5 IMAD.WIDE R12, R13, 0x8, R16 ;  /* 0x000000080d0cd825 */ /* 0x002fca00078e0210 */
[----:B------:R-:W-:Y:S01]  /*3210*/  @!P5 STG.E.64 desc[UR12][R12.64], R20 ;  /* 0x000000140c00d986 */ /* 0x000fe2000c101b0c */
[----:B------:R-:W-:Y:S01]  /*3220*/  ISETP.GE.AND P5, PT, R11, 0x3, PT ;  /* 0x000000030b00780c */ /* 0x000fe20003fa6270 */
[----:B------:R-:W1:Y:S01]  /*3230*/  @P6 LDC R84, c[0x0][0x3c4] ;  /* 0x0000f100ff546b82 */ /* 0x000e620000000800 */
[----:B--2---:R-:W-:-:S05]  /*3240*/  @!P0 IMAD.WIDE R14, R15, 0x8, R26 ;  /* 0x000000080f0e8825 */ /* 0x004fca00078e021a */
[----:B------:R2:W-:Y:S01]  /*3250*/  @!P0 STG.E.64 desc[UR12][R14.64], R18 ;  /* 0x000000120e008986 */ /* 0x0005e2000c101b0c */
[----:B------:R-:W-:Y:S01]  /*3260*/  ISETP.LT.OR P0, PT, R8, 0x2, !P5 ;  /* 0x000000020800780c */ /* 0x000fe20006f01670 */
[----:B------:R-:W0:Y:S01]  /*3270*/  @!P2 LDC.64 R24, c[0x0][0x380] ;  /* 0x0000e000ff18ab82 */ /* 0x000e220000000a00 */
[----:B----4-:R-:W-:-:S07]  /*3280*/  @!P3 IMAD R17, R70, 0x5, R5 ;  /* 0x000000054611b824 */ /* 0x010fce00078e0205 */
[----:B------:R-:W4:Y:S01]  /*3290*/  @P6 LDC.64 R46, c[0x0][0x380] ;  /* 0x0000e000ff2e6b82 */ /* 0x000f220000000a00 */
[----:B---3--:R-:W-:-:S05]  /*32a0*/  @!P3 IMAD.WIDE R16, R17, 0x8, R36 ;  /* 0x000000081110b825 */ /* 0x008fca00078e0224 */
[----:B------:R-:W-:Y:S01]  /*32b0*/  @!P3 STG.E.64 desc[UR12][R16.64], R98 ;  /* 0x000000621000b986 */ /* 0x000fe2000c101b0c */
[----:B------:R-:W-:Y:S01]  /*32c0*/  ISETP.LT.OR P3, PT, R8, 0x2, !P4 ;  /* 0x000000020800780c */ /* 0x000fe20006761670 */
[C---:B-1----:R-:W-:Y:S01]  /*32d0*/  @P6 IMAD.IADD R5, R9.reuse, 0x1, R84 ;  /* 0x0000000109056824 */ /* 0x042fe200078e0254 */
[----:B------:R-:W1:Y:S01]  /*32e0*/  @!P0 LDC R6, c[0x0][0x3c4] ;  /* 0x0000f100ff068b82 */ /* 0x000e620000000800 */
[----:B0-----:R-:W-:-:S07]  /*32f0*/  @!P2 IMAD.WIDE R2, R9, 0x8, R24 ;  /* 0x000000080902a825 */ /* 0x001fce00078e0218 */
[----:B--2---:R-:W0:Y:S01]  /*3300*/  @!P0 LDC.64 R14, c[0x0][0x380] ;  /* 0x0000e000ff0e8b82 */ /* 0x004e220000000a00 */
[----:B------:R0:W-:Y:S01]  /*3310*/  @!P2 STG.E.64 desc[UR12][R2.64], R80 ;  /* 0x000000500200a986 */ /* 0x0001e2000c101b0c */
[----:B------:R-:W-:Y:S01]  /*3320*/  ISETP.GE.AND P2, PT, R11, 0x5, PT ;  /* 0x000000050b00780c */ /* 0x000fe20003f46270 */
[----:B----4-:R-:W-:-:S05]  /*3330*/  @P6 IMAD.WIDE R12, R5, 0x8, R46 ;  /* 0x00000008050c6825 */ /* 0x010fca00078e022e */
[----:B------:R-:W2:Y:S01]  /*3340*/  @!P3 LDC R10, c[0x0][0x3c4] ;  /* 0x0000f100ff0abb82 */ /* 0x000ea20000000800 */
[----:B------:R3:W-:Y:S01]  /*3350*/  @P6 STG.E.64 desc[UR12][R12.64], R78 ;  /* 0x0000004e0c006986 */ /* 0x0007e2000c101b0c */
[----:B------:R-:W-:-:S06]  /*3360*/  ISETP.LT.OR P6, PT, R8, 0x2, !P2 ;  /* 0x000000020800780c */ /* 0x000fcc00057c1670 */
[----:B------:R-:W3:Y:S01]  /*3370*/  @!P3 LDC.64 R18, c[0x0][0x380] ;  /* 0x0000e000ff12bb82 */ /* 0x000ee20000000a00 */
[----:B-1----:R-:W-:-:S04]  /*3380*/  @!P0 IMAD R5, R6, 0x2, R9 ;  /* 0x0000000206058824 */ /* 0x002fc800078e0209 */
[----:B0-----:R-:W-:-:S03]  /*3390*/  @!P0 IMAD.WIDE R2, R5, 0x8, R14 ;  /* 0x0000000805028825 */ /* 0x001fc600078e020e */
[----:B------:R-:W0:Y:S02]  /*33a0*/  @!P6 LDC R20, c[0x0][0x3c4] ;  /* 0x0000f100ff14eb82 */ /* 0x000e240000000800 */
[----:B------:R1:W-:Y:S01]  /*33b0*/  @!P0 STG.E.64 desc[UR12][R2.64], R76 ;  /* 0x0000004c02008986 */ /* 0x0003e2000c101b0c */
[C---:B------:R-:W-:Y:S01]  /*33c0*/  ISETP.GE.AND P0, PT, R7.reuse, 0x6, PT ;  /* 0x000000060700780c */ /* 0x040fe20003f06270 */
[----:B--2---:R-:W-:Y:S01]  /*33d0*/  @!P3 IMAD R5, R10, 0x3, R9 ;  /* 0x000000030a05b824 */ /* 0x004fe200078e0209 */
[----:B------:R-:W-:-:S03]  /*33e0*/  VIMNMX R7, PT, PT, R7, R4, PT ;  /* 0x0000000407077248 */ /* 0x000fc60003fe0100 */
[----:B------:R-:W2:Y:S01]  /*33f0*/  @!P6 LDC.64 R16, c[0x0][0x380] ;  /* 0x0000e000ff10eb82 */ /* 0x000ea20000000a00 */
[----:B---3--:R-:W-:-:S05]  /*3400*/  @!P3 IMAD.WIDE R12, R5, 0x8, R18 ;  /* 0x00000008050cb825 */ /* 0x008fca00078e0212 */
[----:B------:R3:W-:Y:S01]  /*3410*/  @!P3 STG.E.64 desc[UR12][R12.64], R74 ;  /* 0x0000004a0c00b986 */ /* 0x0007e2000c101b0c */
[----:B------:R-:W-:Y:S02]  /*3420*/  ISETP.LT.OR P3, PT, R8, 0x2, !P0 ;  /* 0x000000020800780c */ /* 0x000fe40004761670 */
[----:B0-----:R-:W-:-:S05]  /*3430*/  @!P6 LEA R15, R20, R9, 0x2 ;  /* 0x00000009140fe211 */ /* 0x001fca00078e10ff */
[----:B--2---:R-:W-:-:S06]  /*3440*/  @!P6 IMAD.WIDE R14, R15, 0x8, R16 ;  /* 0x000000080f0ee825 */ /* 0x004fcc00078e0210 */
[----:B------:R-:W1:Y:S01]  /*3450*/  @!P3 LDC R6, c[0x0][0x3c4] ;  /* 0x0000f100ff06bb82 */ /* 0x000e620000000800 */
[----:B------:R-:W-:Y:S01]  /*3460*/  @!P6 STG.E.64 desc[UR12][R14.64], R72 ;  /* 0x000000480e00e986 */ /* 0x000fe2000c101b0c */
[----:B------:R-:W-:-:S06]  /*3470*/  ISETP.LT.OR P6, PT, R8, 0x3, !P1 ;  /* 0x000000030800780c */ /* 0x000fcc0004fc1670 */
[----:B------:R-:W0:Y:S08]  /*3480*/  @!P3 LDC.64 R16, c[0x0][0x380] ;  /* 0x0000e000ff10bb82 */ /* 0x000e300000000a00 */
[----:B------:R-:W3:Y:S01]  /*3490*/  @!P6 LDC.64 R18, c[0x0][0x380] ;  /* 0x0000e000ff12eb82 */ /* 0x000ee20000000a00 */
[----:B-1----:R-:W-:Y:S02]  /*34a0*/  @!P3 IMAD R3, R6, 0x5, R9 ;  /* 0x000000050603b824 */ /* 0x002fe400078e0209 */
[----:B------:R-:W-:-:S02]  /*34b0*/  VIADD R9, R9, UR4 ;  /* 0x0000000409097c36 */ /* 0x000fc40008000000 */
[----:B0-----:R-:W-:-:S05]  /*34c0*/  @!P3 IMAD.WIDE R2, R3, 0x8, R16 ;  /* 0x000000080302b825 */ /* 0x001fca00078e0210 */
[----:B------:R0:W-:Y:S01]  /*34d0*/  @!P3 STG.E.64 desc[UR12][R2.64], R90 ;  /* 0x0000005a0200b986 */ /* 0x0001e2000c101b0c */
[----:B------:R-:W-:Y:S01]  /*34e0*/  ISETP.GE.AND P3, PT, R11, 0x2, PT ;  /* 0x000000020b00780c */ /* 0x000fe20003f66270 */
[----:B---3--:R-:W-:-:S05]  /*34f0*/  @!P6 IMAD.WIDE R12, R9, 0x8, R18 ;  /* 0x00000008090ce825 */ /* 0x008fca00078e0212 */
[----:B------:R1:W-:Y:S01]  /*3500*/  @!P6 STG.E.64 desc[UR12][R12.64], R68 ;  /* 0x000000440c00e986 */ /* 0x0003e2000c101b0c */
[----:B------:R-:W-:-:S13]  /*3510*/  ISETP.LT.OR P6, PT, R8, 0x3, !P3 ;  /* 0x000000030800780c */ /* 0x000fda0005fc1670 */
[----:B------:R-:W2:Y:S08]  /*3520*/  @!P6 LDC R6, c[0x0][0x3c4] ;  /* 0x0000f100ff06eb82 */ /* 0x000eb00000000800 */
[----:B------:R-:W3:Y:S01]  /*3530*/  @!P6 LDC.64 R10, c[0x0][0x380] ;  /* 0x0000e000ff0aeb82 */ /* 0x000ee20000000a00 */
[----:B--2---:R-:W-:-:S04]  /*3540*/  @!P6 IMAD.IADD R5, R9, 0x1, R6 ;  /* 0x000000010905e824 */ /* 0x004fc800078e0206 */
[----:B---3--:R-:W-:-:S05]  /*3550*/  @!P6 IMAD.WIDE R10, R5, 0x8, R10 ;  /* 0x00000008050ae825 */ /* 0x008fca00078e020a */
[----:B------:R2:W-:Y:S01]  /*3560*/  @!P6 STG.E.64 desc[UR12][R10.64], R66 ;  /* 0x000000420a00e986 */ /* 0x0005e2000c101b0c */
[----:B------:R-:W-:-:S13]  /*3570*/  ISETP.GE.AND P6, PT, R0, 0x3, PT ;  /* 0x000000030000780c */ /* 0x000fda0003fc6270 */
[----:B------:R-:W3:Y:S08]  /*3580*/  @P6 LDC R6, c[0x0][0x3c4] ;  /* 0x0000f100ff066b82 */ /* 0x000ef00000000800 */
[----:B0-----:R-:W0:Y:S01]  /*3590*/  @P6 LDC.64 R2, c[0x0][0x380] ;  /* 0x0000e000ff026b82 */ /* 0x001e220000000a00 */
[----:B---3--:R-:W-:-:S04]  /*35a0*/  @P6 IMAD R5, R6, 0x2, R9 ;  /* 0x0000000206056824 */ /* 0x008fc800078e0209 */
[----:B0-----:R-:W-:-:S05]  /*35b0*/  @P6 IMAD.WIDE R2, R5, 0x8, R2 ;  /* 0x0000000805026825 */ /* 0x001fca00078e0202 */
[----:B------:R0:W-:Y:S01]  /*35c0*/  @P6 STG.E.64 desc[UR12][R2.64], R64 ;  /* 0x0000004002006986 */ /* 0x0001e2000c101b0c */
[----:B------:R-:W-:-:S13]  /*35d0*/  ISETP.LT.OR P6, PT, R8, 0x3, !P4 ;  /* 0x000000030800780c */ /* 0x000fda00067c1670 */
[----:B------:R-:W3:Y:S08]  /*35e0*/  @!P6 LDC R6, c[0x0][0x3c4] ;  /* 0x0000f100ff06eb82 */ /* 0x000ef00000000800 */
[----:B-1----:R-:W2:Y:S01]  /*35f0*/  @!P6 LDC.64 R12, c[0x0][0x380] ;  /* 0x0000e000ff0ceb82 */ /* 0x002ea20000000a00 */
[----:B---3--:R-:W-:-:S04]  /*3600*/  @!P6 IMAD R5, R6, 0x3, R9 ;  /* 0x000000030605e824 */ /* 0x008fc800078e0209 */
[----:B--2---:R-:W-:-:S05]  /*3610*/  @!P6 IMAD.WIDE R10, R5, 0x8, R12 ;  /* 0x00000008050ae825 */ /* 0x004fca00078e020c */
[----:B------:R1:W-:Y:S01]  /*3620*/  @!P6 STG.E.64 desc[UR12][R10.64], R62 ;  /* 0x0000003e0a00e986 */ /* 0x0003e2000c101b0c */
[----:B------:R-:W-:-:S13]  /*3630*/  ISETP.LT.OR P6, PT, R8, 0x3, !P2 ;  /* 0x000000030800780c */ /* 0x000fda00057c1670 */
[----:B------:R-:W2:Y:S08]  /*3640*/  @!P6 LDC R6, c[0x0][0x3c4] ;  /* 0x0000f100ff06eb82 */ /* 0x000eb00000000800 */
[----:B------:R-:W0:Y:S01]  /*3650*/  @!P6 LDC.64 R12, c[0x0][0x380] ;  /* 0x0000e000ff0ceb82 */ /* 0x000e220000000a00 */
[----:B--2---:R-:W-:-:S04]  /*3660*/  @!P6 IMAD R5, R6, 0x4, R9 ;  /* 0x000000040605e824 */ /* 0x004fc800078e0209 */
[----:B0-----:R-:W-:-:S05]  /*3670*/  @!P6 IMAD.WIDE R2, R5, 0x8, R12 ;  /* 0x000000080502e825 */ /* 0x001fca00078e020c */
[----:B------:R0:W-:Y:S01]  /*3680*/  @!P6 STG.E.64 desc[UR12][R2.64], R60 ;  /* 0x0000003c0200e986 */ /* 0x0001e2000c101b0c */
[----:B------:R-:W-:-:S13]  /*3690*/  ISETP.LT.OR P6, PT, R8, 0x3, !P0 ;  /* 0x000000030800780c */ /* 0x000fda00047c1670 */
[----:B------:R-:W2:Y:S08]  /*36a0*/  @!P6 LDC R6, c[0x0][0x3c4] ;  /* 0x0000f100ff06eb82 */ /* 0x000eb00000000800 */
[----:B------:R-:W1:Y:S01]  /*36b0*/  @!P6 LDC.64 R12, c[0x0][0x380] ;  /* 0x0000e000ff0ceb82 */ /* 0x000e620000000a00 */
[----:B--2---:R-:W-:Y:S02]  /*36c0*/  @!P6 IMAD R5, R6, 0x5, R9 ;  /* 0x000000050605e824 */ /* 0x004fe400078e0209 */
[----:B------:R-:W-:-:S04]  /*36d0*/  VIADD R9, R9, UR4 ;  /* 0x0000000409097c36 */ /* 0x000fc80008000000 */
[----:B------:R-:W-:Y:S02]  /*36e0*/  VIADD R23, R9, UR4 ;  /* 0x0000000409177c36 */ /* 0x000fe40008000000 */
[----:B-1----:R-:W-:-:S04]  /*36f0*/  @!P6 IMAD.WIDE R10, R5, 0x8, R12 ;  /* 0x00000008050ae825 */ /* 0x002fc800078e020c */
[----:B------:R-:W-:Y:S01]  /*3700*/  VIADD R27, R23, UR4 ;  /* 0x00000004171b7c36 */ /* 0x000fe20008000000 */
[----:B------:R1:W-:Y:S01]  /*3710*/  @!P6 STG.E.64 desc[UR12][R10.64], R104 ;  /* 0x000000680a00e986 */ /* 0x0003e2000c101b0c */
[----:B------:R-:W-:-:S13]  /*3720*/  ISETP.LT.OR P6, PT, R8, 0x4, !P1 ;  /* 0x000000040800780c */ /* 0x000fda0004fc1670 */
[----:B------:R-:W2:Y:S02]  /*3730*/  @!P6 LDC.64 R12, c[0x0][0x380] ;  /* 0x0000e000ff0ceb82 */ /* 0x000ea40000000a00 */
[----:B--2---:R-:W-:-:S05]  /*3740*/  @!P6 IMAD.WIDE R12, R9, 0x8, R12 ;  /* 0x00000008090ce825 */ /* 0x004fca00078e020c */
[----:B------:R2:W-:Y:S01]  /*3750*/  @!P6 STG.E.64 desc[UR12][R12.64], R56 ;  /* 0x000000380c00e986 */ /* 0x0005e2000c101b0c */
[----:B------:R-:W-:-:S13]  /*3760*/  ISETP.LT.OR P6, PT, R8, 0x4, !P3 ;  /* 0x000000040800780c */ /* 0x000fda0005fc1670 */
[----:B------:R-:W3:Y:S08]  /*3770*/  @!P6 LDC R6, c[0x0][0x3c4] ;  /* 0x0000f100ff06eb82 */ /* 0x000ef00000000800 */
[----:B0-----:R-:W0:Y:S01]  /*3780*/  @!P6 LDC.64 R2, c[0x0][0x380] ;  /* 0x0000e000ff02eb82 */ /* 0x001e220000000a00 */
[----:B---3--:R-:W-:-:S05]  /*3790*/  @!P6 IADD3 R5, PT, PT, R9, R6, RZ ;  /* 0x000000060905e210 */ /* 0x008fca0007ffe0ff */
[----:B0-----:R-:W-:-:S05]  /*37a0*/  @!P6 IMAD.WIDE R2, R5, 0x8, R2 ;  /* 0x000000080502e825 */ /* 0x001fca00078e0202 */
[----:B------:R0:W-:Y:S01]  /*37b0*/  @!P6 STG.E.64 desc[UR12][R2.64], R54 ;  /* 0x000000360200e986 */ /* 0x0001e2000c101b0c */
[----:B------:R-:W-:-:S13]  /*37c0*/  ISETP.LT.OR P6, PT, R8, 0x4, !P5 ;  /* 0x000000040800780c */ /* 0x000fda0006fc1670 */
[----:B------:R-:W3:Y:S08]  /*37d0*/  @!P6 LDC R6, c[0x0][0x3c4] ;  /* 0x0000f100ff06eb82 */ /* 0x000ef00000000800 */
[----:B-1----:R-:W1:Y:S01]  /*37e0*/  @!P6 LDC.64 R10, c[0x0][0x380] ;  /* 0x0000e000ff0aeb82 */ /* 0x002e620000000a00 */
[----:B---3--:R-:W-:-:S04]  /*37f0*/  @!P6 IMAD R5, R6, 0x2, R9 ;  /* 0x000000020605e824 */ /* 0x008fc800078e0209 */
[----:B-1----:R-:W-:-:S05]  /*3800*/  @!P6 IMAD.WIDE R10, R5, 0x8, R10 ;  /* 0x00000008050ae825 */ /* 0x002fca00078e020a */
[----:B------:R1:W-:Y:S01]  /*3810*/  @!P6 STG.E.64 desc[UR12][R10.64], R52 ;  /* 0x000000340a00e986 */ /* 0x0003e2000c101b0c */
[----:B------:R-:W-:-:S13]  /*3820*/  ISETP.GE.AND P6, PT, R0, 0x4, PT ;  /* 0x000000040000780c */ /* 0x000fda0003fc6270 */
[----:B------:R-:W3:Y:S08]  /*3830*/  @P6 LDC R6, c[0x0][0x3c4] ;  /* 0x0000f100ff066b82 */ /* 0x000ef00000000800 */
[----:B--2---:R-:W0:Y:S01]  /*3840*/  @P6 LDC.64 R12, c[0x0][0x380] ;  /* 0x0000e000ff0c6b82 */ /* 0x004e220000000a00 */
[----:B---3--:R-:W-:-:S04]  /*3850*/  @P6 IMAD R5, R6, 0x3, R9 ;  /* 0x0000000306056824 */ /* 0x008fc800078e0209 */
[----:B0-----:R-:W-:-:S05]  /*3860*/  @P6 IMAD.WIDE R2, R5, 0x8, R12 ;  /* 0x0000000805026825 */ /* 0x001fca00078e020c */
[----:B------:R0:W-:Y:S01]  /*3870*/  @P6 STG.E.64 desc[UR12][R2.64], R50 ;  /* 0x0000003202006986 */ /* 0x0001e2000c101b0c */
[----:B------:R-:W-:Y:S02]  /*3880*/  ISETP.LT.OR P6, PT, R8, 0x4, !P2 ;  /* 0x000000040800780c */ /* 0x000fe400057c1670 */
[----:B------:R-:W-:-:S11]  /*3890*/  ISETP.LT.OR P2, PT, R4, 0x6, !P2 ;  /* 0x000000060400780c */ /* 0x000fd60005741670 */
[----:B------:R-:W2:Y:S08]  /*38a0*/  @!P6 LDC R6, c[0x0][0x3c4] ;  /* 0x0000f100ff06eb82 */ /* 0x000eb00000000800 */
[----:B------:R-:W1:Y:S08]  /*38b0*/  @!P6 LDC.64 R12, c[0x0][0x380] ;  /* 0x0000e000ff0ceb82 */ /* 0x000e700000000a00 */
[----:B------:R-:W3:Y:S01]  /*38c0*/  @!P2 LDC R26, c[0x0][0x3c4] ;  /* 0x0000f100ff1aab82 */ /* 0x000ee20000000800 */
[----:B--2---:R-:W-:-:S07]  /*38d0*/  @!P6 IMAD R5, R6, 0x4, R9 ;  /* 0x000000040605e824 */ /* 0x004fce00078e0209 */
[----:B------:R-:W2:Y:S01]  /*38e0*/  @!P2 LDC.64 R18, c[0x0][0x380] ;  /* 0x0000e000ff12ab82 */ /* 0x000ea20000000a00 */
[----:B-1----:R-:W-:-:S05]  /*38f0*/  @!P6 IMAD.WIDE R10, R5, 0x8, R12 ;  /* 0x00000008050ae825 */ /* 0x002fca00078e020c */
[----:B------:R1:W-:Y:S01]  /*3900*/  @!P6 STG.E.64 desc[UR12][R10.64], R48 ;  /* 0x000000300a00e986 */ /* 0x0003e2000c101b0c */
[C---:B------:R-:W-:Y:S02]  /*3910*/  ISETP.LT.OR P6, PT, R8.reuse, 0x4, !P0 ;  /* 0x000000040800780c */ /* 0x040fe400047c1670 */
[----:B------:R-:W-:Y:S01]  /*3920*/  ISETP.LT.OR P0, PT, R8, 0x5, !P0 ;  /* 0x000000050800780c */ /* 0x000fe20004701670 */
[----:B---3--:R-:W-:-:S10]  /*3930*/  @!P2 IMAD R25, R26, 0x4, R27 ;  /* 0x000000041a19a824 */ /* 0x008fd400078e021b */
[----:B------:R-:W3:Y:S08]  /*3940*/  @!P6 LDC R6, c[0x0][0x3c4] ;  /* 0x0000f100ff06eb82 */ /* 0x000ef00000000800 */
[----:B------:R-:W0:Y:S01]  /*3950*/  @!P6 LDC.64 R12, c[0x0][0x380] ;  /* 0x0000e000ff0ceb82 */ /* 0x000e220000000a00 */
[----:B---3--:R-:W-:-:S04]  /*3960*/  @!P6 IMAD R5, R6, 0x5, R9 ;  /* 0x000000050605e824 */ /* 0x008fc800078e0209 */
[----:B0-----:R-:W-:-:S05]  /*3970*/  @!P6 IMAD.WIDE R2, R5, 0x8, R12 ;  /* 0x000000080502e825 */ /* 0x001fca00078e020c */
[----:B------:R0:W-:Y:S01]  /*3980*/  @!P6 STG.E.64 desc[UR12][R2.64], R102 ;  /* 0x000000660200e986 */ /* 0x0001e2000c101b0c */
[----:B------:R-:W-:Y:S02]  /*3990*/  ISETP.LT.OR P6, PT, R8, 0x5, !P1 ;  /* 0x000000050800780c */ /* 0x000fe40004fc1670 */
[----:B------:R-:W-:-:S11]  /*39a0*/  ISETP.LT.OR P1, PT, R4, 0x6, !P1 ;  /* 0x000000060400780c */ /* 0x000fd60004f21670 */
[----:B------:R-:W3:Y:S02]  /*39b0*/  @!P6 LDC.64 R12, c[0x0][0x380] ;  /* 0x0000e000ff0ceb82 */ /* 0x000ee40000000a00 */
[----:B---3--:R-:W-:-:S05]  /*39c0*/  @!P6 IMAD.WIDE R12, R23, 0x8, R12 ;  /* 0x00000008170ce825 */ /* 0x008fca00078e020c */
[----:B------:R3:W-:Y:S01]  /*39d0*/  @!P6 STG.E.64 desc[UR12][R12.64], R44 ;  /* 0x0000002c0c00e986 */ /* 0x0007e2000c101b0c */
[----:B------:R-:W-:Y:S02]  /*39e0*/  ISETP.LT.OR P6, PT, R8, 0x5, !P3 ;  /* 0x000000050800780c */ /* 0x000fe40005fc1670 */
[----:B------:R-:W-:-:S11]  /*39f0*/  ISETP.LT.OR P3, PT, R4, 0x6, !P3 ;  /* 0x000000060400780c */ /* 0x000fd60005f61670 */
[----:B------:R-:W4:Y:S08]  /*3a00*/  @!P6 LDC R6, c[0x0][0x3c4] ;  /* 0x0000f100ff06eb82 */ /* 0x000f300000000800 */
[----:B-1----:R-:W1:Y:S08]  /*3a10*/  @!P6 LDC.64 R10, c[0x0][0x380] ;  /* 0x0000e000ff0aeb82 */ /* 0x002e700000000a00 */
[----:B------:R-:W5:Y:S01]  /*3a20*/  @!P3 LDC R20, c[0x0][0x3c4] ;  /* 0x0000f100ff14bb82 */ /* 0x000f620000000800 */
[----:B----4-:R-:W-:-:S04]  /*3a30*/  @!P6 IMAD.IADD R5, R23, 0x1, R6 ;  /* 0x000000011705e824 */ /* 0x010fc800078e0206 */
[----:B-1----:R-:W-:-:S05]  /*3a40*/  @!P6 IMAD.WIDE R10, R5, 0x8, R10 ;  /* 0x00000008050ae825 */ /* 0x002fca00078e020a */
[----:B------:R1:W-:Y:S01]  /*3a50*/  @!P6 STG.E.64 desc[UR12][R10.64], R42 ;  /* 0x0000002a0a00e986 */ /* 0x0003e2000c101b0c */
[----:B------:R-:W-:Y:S02]  /*3a60*/  ISETP.LT.OR P6, PT, R8, 0x5, !P5 ;  /* 0x000000050800780c */ /* 0x000fe40006fc1670 */
[----:B------:R-:W-:-:S11]  /*3a70*/  ISETP.LT.OR P5, PT, R4, 0x6, !P5 ;  /* 0x000000060400780c */ /* 0x000fd60006fa1670 */
[----:B------:R-:W4:Y:S08]  /*3a80*/  @!P6 LDC R6, c[0x0][0x3c4] ;  /* 0x0000f100ff06eb82 */ /* 0x000f300000000800 */
[----:B0-----:R-:W0:Y:S08]  /*3a90*/  @!P6 LDC.64 R2, c[0x0][0x380] ;  /* 0x0000e000ff02eb82 */ /* 0x001e300000000a00 */
[----:B------:R-:W2:Y:S01]  /*3aa0*/  @!P5 LDC R22, c[0x0][0x3c4] ;  /* 0x0000f100ff16db82 */ /* 0x000ea20000000800 */
[----:B----4-:R-:W-:-:S07]  /*3ab0*/  @!P6 IMAD R5, R6, 0x2, R23 ;  /* 0x000000020605e824 */ /* 0x010fce00078e0217 */
[----:B------:R-:W4:Y:S01]  /*3ac0*/  @!P5 LDC.64 R14, c[0x0][0x380] ;  /* 0x0000e000ff0edb82 */ /* 0x000f220000000a00 */
[----:B0-----:R-:W-:-:S05]  /*3ad0*/  @!P6 IMAD.WIDE R2, R5, 0x8, R2 ;  /* 0x000000080502e825 */ /* 0x001fca00078e0202 */
[----:B------:R0:W-:Y:S01]  /*3ae0*/  @!P6 STG.E.64 desc[UR12][R2.64], R40 ;  /* 0x000000280200e986 */ /* 0x0001e2000c101b0c */
[----:B------:R-:W-:Y:S02]  /*3af0*/  ISETP.LT.OR P6, PT, R8, 0x5, !P4 ;  /* 0x000000050800780c */ /* 0x000fe400067c1670 */
[----:B------:R-:W-:Y:S01]  /*3b00*/  ISETP.LT.OR P4, PT, R4, 0x6, !P4 ;  /* 0x000000060400780c */ /* 0x000fe20006781670 */
[----:B------:R-:W5:Y:S10]  /*3b10*/  @!P0 LDC.64 R8, c[0x0][0x380] ;  /* 0x0000e000ff088b82 */ /* 0x000f740000000a00 */
[----:B------:R-:W1:Y:S08]  /*3b20*/  @!P6 LDC R6, c[0x0][0x3c4] ;  /* 0x0000f100ff06eb82 */ /* 0x000e700000000800 */
[----:B---3--:R-:W3:Y:S08]  /*3b30*/  @!P6 LDC.64 R12, c[0x0][0x380] ;  /* 0x0000e000ff0ceb82 */ /* 0x008ef00000000a00 */
[----:B------:R-:W2:Y:S01]  /*3b40*/  @!P4 LDC R24, c[0x0][0x3c4] ;  /* 0x0000f100ff18cb82 */ /* 0x000ea20000000800 */
[----:B-1----:R-:W-:-:S07]  /*3b50*/  @!P6 IMAD R5, R6, 0x3, R23 ;  /* 0x000000030605e824 */ /* 0x002fce00078e0217 */
[----:B------:R-:W1:Y:S01]  /*3b60*/  @!P4 LDC.64 R16, c[0x0][0x380] ;  /* 0x0000e000ff10cb82 */ /* 0x000e620000000a00 */
[----:B---3--:R-:W-:-:S07]  /*3b70*/  @!P6 IMAD.WIDE R10, R5, 0x8, R12 ;  /* 0x00000008050ae825 */ /* 0x008fce00078e020c */
[----:B------:R-:W3:Y:S01]  /*3b80*/  @!P0 LDC R6, c[0x0][0x3c4] ;  /* 0x0000f100ff068b82 */ /* 0x000ee20000000800 */
[----:B------:R4:W-:Y:S01]  /*3b90*/  @!P6 STG.E.64 desc[UR12][R10.64], R38 ;  /* 0x000000260a00e986 */ /* 0x0009e2000c101b0c */
[----:B------:R-:W-:-:S06]  /*3ba0*/  ISETP.GE.AND P6, PT, R0, 0x5, PT ;  /* 0x000000050000780c */ /* 0x000fcc0003fc6270 */
[----:B------:R-:W1:Y:S08]  /*3bb0*/  @!P3 LDC.64 R12, c[0x0][0x380] ;  /* 0x0000e000ff0cbb82 */ /* 0x000e700000000a00 */
[----:B------:R-:W5:Y:S01]  /*3bc0*/  @P6 LDC R0, c[0x0][0x3c4] ;  /* 0x0000f100ff006b82 */ /* 0x000f620000000800 */
[----:B---3--:R-:W-:-:S07]  /*3bd0*/  @!P0 IMAD R21, R6, 0x5, R23 ;  /* 0x0000000506158824 */ /* 0x008fce00078e0217 */
[----:B0-----:R-:W0:Y:S08]  /*3be0*/  @P6 LDC.64 R2, c[0x0][0x380] ;  /* 0x0000e000ff026b82 */ /* 0x001e300000000a00 */
[----:B----4-:R-:W3:Y:S01]  /*3bf0*/  @!P1 LDC.64 R10, c[0x0][0x380] ;  /* 0x0000e000ff0a9b82 */ /* 0x010ee20000000a00 */
[----:B-----5:R-:W-:Y:S01]  /*3c00*/  @P6 LEA R5, R0, R23, 0x2 ;  /* 0x0000001700056211 */ /* 0x020fe200078e10ff */
[----:B--2---:R-:W-:-:S04]  /*3c10*/  @!P4 IMAD R23, R24, 0x3, R27 ;  /* 0x000000031817c824 */ /* 0x004fc800078e021b */
[----:B0-----:R-:W-:-:S04]  /*3c20*/  @P6 IMAD.WIDE R2, R5, 0x8, R2 ;  /* 0x0000000805026825 */ /* 0x001fc800078e0202 */
[----:B------:R-:W-:Y:S01]  /*3c30*/  @!P0 IMAD.WIDE R4, R21, 0x8, R8 ;  /* 0x0000000815048825 */ /* 0x000fe200078e0208 */
[----:B------:R0:W-:Y:S01]  /*3c40*/  @P6 STG.E.64 desc[UR12][R2.64], R94 ;  /* 0x0000005e02006986 */ /* 0x0001e2000c101b0c */
[----:B------:R-:W-:Y:S02]  /*3c50*/  ISETP.GE.AND P6, PT, R7, 0x6, PT ;  /* 0x000000060700780c */ /* 0x000fe40003fc6270 */
[C---:B------:R-:W-:Y:S01]  /*3c60*/  @!P3 IMAD.IADD R9, R27.reuse, 0x1, R20 ;  /* 0x000000011b09b824 */ /* 0x040fe200078e0214 */
[----:B------:R2:W-:Y:S01]  /*3c70*/  @!P0 STG.E.64 desc[UR12][R4.64], R86 ;  /* 0x0000005604008986 */ /* 0x0005e2000c101b0c */
[----:B------:R-:W-:Y:S02]  /*3c80*/  @!P5 IMAD R21, R22, 0x2, R27 ;  /* 0x000000021615d824 */ /* 0x000fe400078e021b */
[----:B---3--:R-:W-:-:S04]  /*3c90*/  @!P1 IMAD.WIDE R6, R27, 0x8, R10 ;  /* 0x000000081b069825 */ /* 0x008fc800078e020a */
[----:B-1----:R-:W-:Y:S01]  /*3ca0*/  @!P3 IMAD.WIDE R8, R9, 0x8, R12 ;  /* 0x000000080908b825 */ /* 0x002fe200078e020c */
[----:B------:R2:W-:Y:S03]  /*3cb0*/  @!P1 STG.E.64 desc[UR12][R6.64], R34 ;  /* 0x0000002206009986 */ /* 0x0005e6000c101b0c */
[----:B------:R-:W-:Y:S01]  /*3cc0*/  @!P5 IMAD.WIDE R10, R21, 0x8, R14 ;  /* 0x00000008150ad825 */ /* 0x000fe200078e020e */
[----:B------:R2:W-:Y:S03]  /*3cd0*/  @!P3 STG.E.64 desc[UR12][R8.64], R32 ;  /* 0x000000200800b986 */ /* 0x0005e6000c101b0c */
[----:B------:R-:W-:Y:S01]  /*3ce0*/  @!P4 IMAD.WIDE R12, R23, 0x8, R16 ;  /* 0x00000008170cc825 */ /* 0x000fe200078e0210 */
[----:B------:R2:W-:Y:S03]  /*3cf0*/  @!P5 STG.E.64 desc[UR12][R10.64], R30 ;  /* 0x0000001e0a00d986 */ /* 0x0005e6000c101b0c */
[----:B0-----:R-:W-:Y:S01]  /*3d00*/  @!P2 IMAD.WIDE R2, R25, 0x8, R18 ;  /* 0x000000081902a825 */ /* 0x001fe200078e0212 */
[----:B------:R2:W-:Y:S04]  /*3d10*/  @!P4 STG.E.64 desc[UR12][R12.64], R28 ;  /* 0x0000001c0c00c986 */ /* 0x0005e8000c101b0c */
[----:B------:R2:W-:Y:S01]  /*3d20*/  @!P2 STG.E.64 desc[UR12][R2.64], R96 ;  /* 0x000000600200a986 */ /* 0x0005e2000c101b0c */
[----:B------:R-:W-:Y:S05]  /*3d30*/  @!P6 EXIT ;  /* 0x000000000000e94d */ /* 0x000fea0003800000 */
[----:B------:R-:W0:Y:S08]  /*3d40*/  LDC R0, c[0x0][0x3c4] ;  /* 0x0000f100ff007b82 */ /* 0x000e300000000800 */
[----:B--2---:R-:W1:Y:S01]  /*3d50*/  LDC.64 R2, c[0x0][0x380] ;  /* 0x0000e000ff027b82 */ /* 0x004e620000000a00 */
[----:B0-----:R-:W-:-:S04]  /*3d60*/  IMAD R5, R0, 0x5, R27 ;  /* 0x0000000500057824 */ /* 0x001fc800078e021b */
[----:B-1----:R-:W-:-:S05]  /*3d70*/  IMAD.WIDE R2, R5, 0x8, R2 ;  /* 0x0000000805027825 */ /* 0x002fca00078e0202 */
[----:B------:R-:W-:Y:S01]  /*3d80*/  STG.E.64 desc[UR12][R2.64], R82 ;  /* 0x0000005202007986 */ /* 0x000fe2000c101b0c */
[----:B------:R-:W-:Y:S05]  /*3d90*/  EXIT ;  /* 0x000000000000794d */ /* 0x000fea0003800000 */
.L_x_21:
[----:B------:R-:W-:-:S00]  /*3da0*/  BRA `(.L_x_21) ;  /* 0xfffffffc00fc7947 */ /* 0x000fc0000383ffff */
[----:B------:R-:W-:-:S00]  /*3db0*/  NOP ;  /* 0x0000000000007918 */ /* 0x000fc00000000000 */
        /* <DEDUP_REMOVED lines=12> */
.L_x_53:


//--------------------- .text._Z11kernel__3_1PdS_S_iiiiiiiiiiiiii --------------------------
	.section	.text._Z11kernel__3_1PdS_S_iiiiiiiiiiiiii,"ax",@progbits
	.align	128
        .global         _Z11kernel__3_1PdS_S_iiiiiiiiiiiiii
        .type           _Z11kernel__3_1PdS_S_iiiiiiiiiiiiii,@function
        .size           _Z11kernel__3_1PdS_S_iiiiiiiiiiiiii,(.L_x_54 - _Z11kernel__3_1PdS_S_iiiiiiiiiiiiii)
        .other          _Z11kernel__3_1PdS_S_iiiiiiiiiiiiii,@"STO_CUDA_ENTRY STV_DEFAULT"
_Z11kernel__3_1PdS_S_iiiiiiiiiiiiii:
.text._Z11kernel__3_1PdS_S_iiiiiiiiiiiiii:
[----:B------:R-:W-:Y:S08]  /*0000*/  LDC R1, c[0x0][0x37c] ;  /* 0x0000df00ff017b82 */ /* 0x000ff00000000800 */
[----:B------:R-:W0:Y:S01]  /*0010*/  LDC R7, c[0x0][0x3ac] ;  /* 0x0000eb00ff077b82 */ /* 0x000e220000000800 */
[----:B------:R-:W0:Y:S01]  /*0020*/  LDCU.64 UR4, c[0x0][0x3b0] ;  /* 0x00007600ff0477ac */ /* 0x000e220008000a00 */
[----:B------:R-:W1:Y:S01]  /*0030*/  S2R R83, SR_TID.Y ;  /* 0x0000000000537919 */ /* 0x000e620000002200 */
[----:B------:R-:W-:-:S02]  /*0040*/  CS2R R64, SRZ ;  /* 0x0000000000407805 */ /* 0x000fc4000001ff00 */
[----:B------:R-:W-:Y:S02]  /*0050*/  CS2R R14, SRZ ;  /* 0x00000000000e7805 */ /* 0x000fe4000001ff00 */
[----:B------:R-:W-:Y:S01]  /*0060*/  CS2R R26, SRZ ;  /* 0x00000000001a7805 */ /* 0x000fe2000001ff00 */
[----:B------:R-:W2:Y:S01]  /*0070*/  S2R R85, SR_TID.X ;  /* 0x0000000000557919 */ /* 0x000ea20000002100 */
[----:B------:R-:W-:Y:S01]  /*0080*/  CS2R R38, SRZ ;  /* 0x0000000000267805 */ /* 0x000fe2000001ff00 */
[----:B------:R-:W3:Y:S01]  /*0090*/  LDC.64 R86, c[0x0][0x398] ;  /* 0x0000e600ff567b82 */ /* 0x000ee20000000a00 */
        /* <DEDUP_REMOVED lines=14> */
[----:B------:R-:W-:Y:S01]  /*0180*/  CS2R R44, SRZ ;  /* 0x00000000002c7805 */ /* 0x000fe2000001ff00 */
[----:B0-----:R-:W-:Y:S01]  /*0190*/  IMAD R0, R7, UR4, RZ ;  /* 0x0000000407007c24 */ /* 0x001fe2000f8e02ff */
[----:B------:R-:W0:Y:S01]  /*01a0*/  S2UR UR4, SR_CTAID.X ;  /* 0x00000000000479c3 */ /* 0x000e220000002500 */
[----:B------:R-:W-:-:S02]  /*01b0*/  CS2R R56, SRZ ;  /* 0x0000000000387805 */ /* 0x000fc4000001ff00 */
[----:B------:R-:W-:Y:S01]  /*01c0*/  CS2R R72, SRZ ;  /* 0x0000000000487805 */ /* 0x000fe2000001ff00 */
[----:B------:R-:W-:Y:S01]  /*01d0*/  IMAD R4, R0, UR5, RZ ;  /* 0x0000000500047c24 */ /* 0x000fe2000f8e02ff */
[----:B------:R-:W-:Y:S02]  /*01e0*/  IABS R6, R0 ;  /* 0x0000000000067213 */ /* 0x000fe40000000000 */
[----:B------:R-:W-:Y:S02]  /*01f0*/  CS2R R22, SRZ ;  /* 0x0000000000167805 */ /* 0x000fe4000001ff00 */
[----:B------:R-:W-:Y:S01]  /*0200*/  CS2R R34, SRZ ;  /* 0x0000000000227805 */ /* 0x000fe2000001ff00 */
[----:B------:R-:W4:Y:S01]  /*0210*/  I2F.U32.RP R5, R4 ;  /* 0x0000000400057306 */ /* 0x000f220000209000 */
[----:B------:R-:W-:Y:S01]  /*0220*/  IMAD.MOV R9, RZ, RZ, -R4 ;  /* 0x000000ffff097224 */ /* 0x000fe200078e0a04 */
[----:B------:R-:W-:Y:S01]  /*0230*/  ISETP.NE.U32.AND P2, PT, R4, RZ, PT ;  /* 0x000000ff0400720c */ /* 0x000fe20003f45070 */
[----:B---3--:R-:W-:Y:S01]  /*0240*/  IMAD.HI R12, R87, 0x2aaaaaab, RZ ;  /* 0x2aaaaaab570c7827 */ /* 0x008fe200078e02ff */
[----:B------:R-:W-:-:S02]  /*0250*/  SHF.R.S32.HI R49, RZ, 0x1f, R86 ;  /* 0x0000001fff317819 */ /* 0x000fc40000011456 */
[----:B------:R-:W-:Y:S02]  /*0260*/  CS2R R46, SRZ ;  /* 0x00000000002e7805 */ /* 0x000fe4000001ff00 */
[----:B------:R-:W-:Y:S02]  /*0270*/  CS2R R58, SRZ ;  /* 0x00000000003a7805 */ /* 0x000fe4000001ff00 */
[----:B------:R-:W-:Y:S02]  /*0280*/  CS2R R62, SRZ ;  /* 0x00000000003e7805 */ /* 0x000fe4000001ff00 */
[----:B------:R-:W-:Y:S02]  /*0290*/  LEA.HI R76, R49, R86, RZ, 0x4 ;  /* 0x00000056314c7211 */ /* 0x000fe400078f20ff */
[----:B------:R-:W-:Y:S02]  /*02a0*/  CS2R R24, SRZ ;  /* 0x0000000000187805 */ /* 0x000fe4000001ff00 */
[----:B------:R-:W-:-:S02]  /*02b0*/  LEA.HI R48, R12, R12, RZ, 0x1 ;  /* 0x0000000c0c307211 */ /* 0x000fc400078f08ff */
[----:B------:R-:W-:Y:S02]  /*02c0*/  CS2R R12, SRZ ;  /* 0x00000000000c7805 */ /* 0x000fe4000001ff00 */
[----:B------:R-:W-:Y:S02]  /*02d0*/  LOP3.LUT R77, R76, 0xfffffff0, RZ, 0xc0, !PT ;  /* 0xfffffff04c4d7812 */ /* 0x000fe400078ec0ff */
[----:B------:R-:W-:Y:S02]  /*02e0*/  CS2R R36, SRZ ;  /* 0x0000000000247805 */ /* 0x000fe4000001ff00 */
[----:B------:R-:W-:Y:S01]  /*02f0*/  CS2R R60, SRZ ;  /* 0x00000000003c7805 */ /* 0x000fe2000001ff00 */
[----:B----4-:R-:W3:Y:S01]  /*0300*/  MUFU.RCP R5, R5 ;  /* 0x0000000500057308 */ /* 0x010ee20000001000 */
[----:B------:R-:W-:Y:S01]  /*0310*/  IMAD R82, R48, -0x6, R87 ;  /* 0xfffffffa30527824 */ /* 0x000fe200078e0257 */
[----:B------:R-:W-:Y:S01]  /*0320*/  CS2R R48, SRZ ;  /* 0x0000000000307805 */ /* 0x000fe2000001ff00 */
[----:B------:R-:W-:Y:S01]  /*0330*/  IMAD.IADD R80, R86, 0x1, -R77 ;  /* 0x0000000156507824 */ /* 0x000fe200078e0a4d */
[----:B------:R-:W4:Y:S01]  /*0340*/  LDCU.64 UR10, c[0x0][0x358] ;  /* 0x00006b00ff0a77ac */ /* 0x000f220008000a00 */
[----:B---3--:R-:W-:-:S04]  /*0350*/  VIADD R2, R5, 0xffffffe ;  /* 0x0ffffffe05027836 */ /* 0x008fc80000000000 */
[----:B------:R3:W5:Y:S02]  /*0360*/  F2I.FTZ.U32.TRUNC.NTZ R3, R2 ;  /* 0x0000000200037305 */ /* 0x000764000021f000 */
[----:B---3--:R-:W-:Y:S02]  /*0370*/  IMAD.MOV.U32 R2, RZ, RZ, RZ ;  /* 0x000000ffff027224 */ /* 0x008fe400078e00ff */
[----:B-----5:R-:W-:-:S04]  /*0380*/  IMAD R9, R9, R3, RZ ;  /* 0x0000000309097224 */ /* 0x020fc800078e02ff */
[----:B------:R-:W-:Y:S01]  /*0390*/  IMAD.HI.U32 R3, R3, R9, R2 ;  /* 0x0000000903037227 */ /* 0x000fe200078e0002 */
[----:B------:R-:W-:-:S04]  /*03a0*/  MOV R9, R6 ;  /* 0x0000000600097202 */ /* 0x000fc80000000f00 */
[----:B------:R-:W3:Y:S01]  /*03b0*/  I2F.RP R5, R9 ;  /* 0x0000000900057306 */ /* 0x000ee20000209400 */
[----:B0-----:R-:W-:-:S04]  /*03c0*/  IMAD.HI.U32 R6, R3, UR4, RZ ;  /* 0x0000000403067c27 */ /* 0x001fc8000f8e00ff */
[----:B------:R-:W-:-:S04]  /*03d0*/  IMAD.MOV R3, RZ, RZ, -R6 ;  /* 0x000000ffff037224 */ /* 0x000fc800078e0a06 */
[----:B------:R-:W-:-:S05]  /*03e0*/  IMAD R3, R4, R3, UR4 ;  /* 0x0000000404037e24 */ /* 0x000fca000f8e0203 */
[----:B------:R-:W-:Y:S01]  /*03f0*/  ISETP.GE.U32.AND P0, PT, R3, R4, PT ;  /* 0x000000040300720c */ /* 0x000fe20003f06070 */
[----:B---3--:R-:W0:-:S12]  /*0400*/  MUFU.RCP R5, R5 ;  /* 0x0000000500057308 */ /* 0x008e180000001000 */
[----:B------:R-:W-:Y:S01]  /*0410*/  @P0 IMAD.IADD R3, R3, 0x1, -R4 ;  /* 0x0000000103030824 */ /* 0x000fe200078e0a04 */
[----:B------:R-:W-:-:S04]  /*0420*/  @P0 IADD3 R6, PT, PT, R6, 0x1, RZ ;  /* 0x0000000106060810 */ /* 0x000fc80007ffe0ff */
[----:B------:R-:W-:Y:S01]  /*0430*/  ISETP.GE.U32.AND P1, PT, R3, R4, PT ;  /* 0x000000040300720c */ /* 0x000fe20003f26070 */
[----:B0-----:R-:W-:-:S04]  /*0440*/  VIADD R2, R5, 0xffffffe ;  /* 0x0ffffffe05027836 */ /* 0x001fc80000000000 */
[----:B------:R0:W3:Y:S08]  /*0450*/  F2I.FTZ.U32.TRUNC.NTZ R3, R2 ;  /* 0x0000000200037305 */ /* 0x0000f0000021f000 */
[----:B------:R-:W-:Y:S01]  /*0460*/  @P1 VIADD R6, R6, 0x1 ;  /* 0x0000000106061836 */ /* 0x000fe20000000000 */
[----:B------:R-:W-:Y:S01]  /*0470*/  @!P2 LOP3.LUT R6, RZ, R4, RZ, 0x33, !PT ;  /* 0x00000004ff06a212 */ /* 0x000fe200078e33ff */
[----:B0-----:R-:W-:-:S04]  /*0480*/  HFMA2 R2, -RZ, RZ, 0, 0 ;  /* 0x00000000ff027431 */ /* 0x001fc800000001ff */
[----:B------:R-:W-:Y:S02]  /*0490*/  IMAD.MOV R5, RZ, RZ, -R6 ;  /* 0x000000ffff057224 */ /* 0x000fe400078e0a06 */
[--C-:B---3--:R-:W-:Y:S02]  /*04a0*/  IMAD.MOV R8, RZ, RZ, -R3.reuse ;  /* 0x000000ffff087224 */ /* 0x108fe400078e0a03 */
[----:B------:R-:W-:Y:S01]  /*04b0*/  IMAD R5, R4, R5, UR4 ;  /* 0x0000000404057e24 */ /* 0x000fe2000f8e0205 */
[----:B------:R-:W0:Y:S01]  /*04c0*/  LDCU UR4, c[0x0][0x3cc] ;  /* 0x00007980ff0477ac */ /* 0x000e220008000800 */
[----:B------:R-:W-:Y:S01]  /*04d0*/  IMAD R11, R8, R9, RZ ;  /* 0x00000009080b7224 */ /* 0x000fe200078e02ff */
[----:B------:R-:W-:Y:S01]  /*04e0*/  IABS R8, R0 ;  /* 0x0000000000087213 */ /* 0x000fe20000000000 */
[----:B------:R-:W-:Y:S01]  /*04f0*/  IMAD R79, R6, 0x6, RZ ;  /* 0x00000006064f7824 */ /* 0x000fe200078e02ff */
[----:B------:R-:W-:Y:S01]  /*0500*/  IABS R4, R5 ;  /* 0x0000000500047213 */ /* 0x000fe20000000000 */
[----:B------:R-:W-:Y:S01]  /*0510*/  IMAD.HI.U32 R2, R3, R11, R2 ;  /* 0x0000000b03027227 */ /* 0x000fe200078e0002 */
[----:B------:R-:W-:-:S03]  /*0520*/  IABS R11, R7 ;  /* 0x00000007000b7213 */ /* 0x000fc60000000000 */
[----:B------:R-:W-:Y:S02]  /*0530*/  IMAD.MOV.U32 R3, RZ, RZ, R4 ;  /* 0x000000ffff037224 */ /* 0x000fe400078e0004 */
[----:B------:R-:W3:Y:S01]  /*0540*/  I2F.RP R4, R11 ;  /* 0x0000000b00047306 */ /* 0x000ee20000209400 */
[----:B------:R-:W-:Y:S02]  /*0550*/  IMAD.MOV R8, RZ, RZ, -R8 ;  /* 0x000000ffff087224 */ /* 0x000fe400078e0a08 */
[----:B------:R-:W-:-:S04]  /*0560*/  IMAD.HI.U32 R81, R2, R3, RZ ;  /* 0x0000000302517227 */ /* 0x000fc800078e00ff */
[----:B------:R-:W-:Y:S01]  /*0570*/  IMAD R2, R81, R8, R3 ;  /* 0x0000000851027224 */ /* 0x000fe200078e0203 */
[----:B0-----:R-:W-:-:S04]  /*0580*/  UISETP.GE.AND UP0, UPT, UR4, 0x1, UPT ;  /* 0x000000010400788c */ /* 0x001fc8000bf06270 */
[----:B------:R-:W-:Y:S01]  /*0590*/  ISETP.GT.U32.AND P1, PT, R9, R2, PT ;  /* 0x000000020900720c */ /* 0x000fe20003f24070 */
[----:B---3--:R-:W0:-:S12]  /*05a0*/  MUFU.RCP R4, R4 ;  /* 0x0000000400047308 */ /* 0x008e180000001000 */
[----:B------:R-:W-:Y:S02]  /*05b0*/  @!P1 IMAD.IADD R2, R2, 0x1, -R9 ;  /* 0x0000000102029824 */ /* 0x000fe400078e0a09 */
[----:B------:R-:W-:Y:S01]  /*05c0*/  @!P1 VIADD R81, R81, 0x1 ;  /* 0x0000000151519836 */ /* 0x000fe20000000000 */
[----:B------:R-:W-:Y:S02]  /*05d0*/  ISETP.NE.AND P1, PT, R0, RZ, PT ;  /* 0x000000ff0000720c */ /* 0x000fe40003f25270 */
[----:B------:R-:W-:Y:S02]  /*05e0*/  ISETP.GE.U32.AND P0, PT, R2, R9, PT ;  /* 0x000000090200720c */ /* 0x000fe40003f06070 */
[----:B------:R-:W-:Y:S01]  /*05f0*/  LOP3.LUT R2, R5, R0, RZ, 0x3c, !PT ;  /* 0x0000000005027212 */ /* 0x000fe200078e3cff */
[----:B------:R-:W3:Y:S01]  /*0600*/  LDC.64 R8, c[0x0][0x3a0] ;  /* 0x0000e800ff087b82 */ /* 0x000ee20000000a00 */
[----:B0-----:R-:W-:Y:S02]  /*0610*/  IADD3 R3, PT, PT, R4, 0xffffffe, RZ ;  /* 0x0ffffffe04037810 */ /* 0x001fe40007ffe0ff */
[----:B------:R-:W-:-:S04]  /*0620*/  ISETP.GE.AND P2, PT, R2, RZ, PT ;  /* 0x000000ff0200720c */ /* 0x000fc80003f46270 */
[----:B------:R-:W0:Y:S03]  /*0630*/  F2I.FTZ.U32.TRUNC.NTZ R3, R3 ;  /* 0x0000000300037305 */ /* 0x000e26000021f000 */
[----:B------:R-:W-:-:S06]  /*0640*/  @P0 VIADD R81, R81, 0x1 ;  /* 0x0000000151510836 */ /* 0x000fcc0000000000 */
[----:B------:R-:W-:Y:S01]  /*0650*/  @!P2 IMAD.MOV R81, RZ, RZ, -R81 ;  /* 0x000000ffff51a224 */ /* 0x000fe200078e0a51 */
[----:B------:R-:W-:Y:S02]  /*0660*/  @!P1 LOP3.LUT R81, RZ, R0, RZ, 0x33, !PT ;  /* 0x00000000ff519212 */ /* 0x000fe400078e33ff */
[----:B0-----:R-:W-:-:S03]  /*0670*/  IADD3 R4, PT, PT, RZ, -R3, RZ ;  /* 0x80000003ff047210 */ /* 0x001fc60007ffe0ff */
[----:B------:R-:W-:-:S04]  /*0680*/  IMAD.MOV R2, RZ, RZ, -R81 ;  /* 0x000000ffff027224 */ /* 0x000fc800078e0a51 */
[----:B------:R-:W-:Y:S02]  /*0690*/  IMAD R10, R0, R2, R5 ;  /* 0x00000002000a7224 */ /* 0x000fe400078e0205 */
[----:B------:R-:W-:Y:S02]  /*06a0*/  IMAD R5, R4, R11, RZ ;  /* 0x0000000b04057224 */ /* 0x000fe400078e02ff */
[----:B------:R-:W-:Y:S01]  /*06b0*/  IMAD.MOV.U32 R2, RZ, RZ, RZ ;  /* 0x000000ffff027224 */ /* 0x000fe200078e00ff */
[----:B------:R-:W-:-:S03]  /*06c0*/  IABS R0, R10 ;  /* 0x0000000a00007213 */ /* 0x000fc60000000000 */
[----:B------:R-:W-:-:S06]  /*06d0*/  IMAD.HI.U32 R2, R3, R5, R2 ;  /* 0x0000000503027227 */ /* 0x000fcc00078e0002 */
[----:B------:R-:W-:-:S04]  /*06e0*/  IMAD.HI.U32 R2, R2, R0, RZ ;  /* 0x0000000002027227 */ /* 0x000fc800078e00ff */
[----:B------:R-:W-:-:S04]  /*06f0*/  IMAD.MOV R3, RZ, RZ, -R2 ;  /* 0x000000ffff037224 */ /* 0x000fc800078e0a02 */
[----:B------:R-:W-:Y:S01]  /*0700*/  IMAD R0, R11, R3, R0 ;  /* 0x000000030b007224 */ /* 0x000fe200078e0200 */
[----:B---3--:R-:W-:-:S04]  /*0710*/  SHF.R.S32.HI R3, RZ, 0x1f, R8 ;  /* 0x0000001fff037819 */ /* 0x008fc80000011408 */
[----:B------:R-:W-:Y:S02]  /*0720*/  ISETP.GT.U32.AND P1, PT, R11, R0, PT ;  /* 0x000000000b00720c */ /* 0x000fe40003f24070 */
[----:B------:R-:W-:-:S04]  /*0730*/  LEA.HI R3, R3, R8, RZ, 0x4 ;  /* 0x0000000803037211 */ /* 0x000fc800078f20ff */
[----:B------:R-:W-:-:S05]  /*0740*/  LOP3.LUT R3, R3, 0xfffffff0, RZ, 0xc0, !PT ;  /* 0xfffffff003037812 */ /* 0x000fca00078ec0ff */
[----:B------:R-:W-:Y:S02]  /*0750*/  IMAD.IADD R78, R8, 0x1, -R3 ;  /* 0x00000001084e7824 */ /* 0x000fe400078e0a03 */
[-C--:B------:R-:W-:Y:S01]  /*0760*/  @!P1 IADD3 R0, PT, PT, R0, -R11.reuse, RZ ;  /* 0x8000000b00009210 */ /* 0x080fe20007ffe0ff */
[----:B------:R-:W-:Y:S01]  /*0770*/  @!P1 VIADD R2, R2, 0x1 ;  /* 0x0000000102029836 */ /* 0x000fe20000000000 */
[----:B------:R-:W-:Y:S02]  /*0780*/  ISETP.NE.AND P1, PT, R7, RZ, PT ;  /* 0x000000ff0700720c */ /* 0x000fe40003f25270 */
[----:B------:R-:W-:Y:S02]  /*0790*/  ISETP.GE.U32.AND P0, PT, R0, R11, PT ;  /* 0x0000000b0000720c */ /* 0x000fe40003f06070 */
[----:B------:R-:W-:-:S04]  /*07a0*/  LOP3.LUT R0, R10, R7, RZ, 0x3c, !PT ;  /* 0x000000070a007212 */ /* 0x000fc800078e3cff */
[----:B------:R-:W-:Y:S01]  /*07b0*/  ISETP.GE.AND P2, PT, R0, RZ, PT ;  /* 0x000000ff0000720c */ /* 0x000fe20003f46270 */
[----:B-1----:R-:W-:-:S04]  /*07c0*/  IMAD R0, R79, R8, R83 ;  /* 0x000000084f007224 */ /* 0x002fc800078e0253 */
[----:B------:R-:W-:Y:S02]  /*07d0*/  IMAD R0, R81, 0x10, R0 ;  /* 0x0000001051007824 */ /* 0x000fe400078e0200 */
[----:B------:R-:W-:Y:S02]  /*07e0*/  @P0 VIADD R2, R2, 0x1 ;  /* 0x0000000102020836 */ /* 0x000fe40000000000 */
[----:B------:R-:W-:Y:S02]  /*07f0*/  IMAD R0, R0, R87, RZ ;  /* 0x0000005700007224 */ /* 0x000fe400078e02ff */
[----:B------:R-:W-:Y:S02]  /*0800*/  IMAD.MOV.U32 R89, RZ, RZ, R2 ;  /* 0x000000ffff597224 */ /* 0x000fe400078e0002 */
[----:B------:R-:W-:-:S03]  /*0810*/  IMAD.HI R2, R9, 0x2aaaaaab, RZ ;  /* 0x2aaaaaab09027827 */ /* 0x000fc600078e02ff */
[----:B------:R-:W-:Y:S02]  /*0820*/  @!P2 IADD3 R89, PT, PT, -R89, RZ, RZ ;  /* 0x000000ff5959a210 */ /* 0x000fe40007ffe1ff */
[----:B------:R-:W-:Y:S02]  /*0830*/  @!P1 LOP3.LUT R89, RZ, R7, RZ, 0x33, !PT ;  /* 0x00000007ff599212 */ /* 0x000fe400078e33ff */
[----:B------:R-:W-:-:S03]  /*0840*/  LEA.HI R2, R2, R2, RZ, 0x1 ;  /* 0x0000000202027211 */ /* 0x000fc600078f08ff */
[----:B------:R-:W-:Y:S02]  /*0850*/  IMAD.MOV R4, RZ, RZ, -R89 ;  /* 0x000000ffff047224 */ /* 0x000fe400078e0a59 */
[----:B------:R-:W-:Y:S02]  /*0860*/  IMAD R84, R2, -0x6, R9 ;  /* 0xfffffffa02547824 */ /* 0x000fe400078e0209 */
[----:B------:R-:W-:Y:S01]  /*0870*/  IMAD R91, R7, R4, R10 ;  /* 0x00000004075b7224 */ /* 0x000fe200078e020a */
[----:B------:R-:W-:Y:S01]  /*0880*/  CS2R R10, SRZ ;  /* 0x00000000000a7805 */ /* 0x000fe2000001ff00 */
[----:B------:R-:W-:Y:S02]  /*0890*/  IMAD R74, R89, 0x6, R0 ;  /* 0x00000006594a7824 */ /* 0x000fe400078e0200 */
[----:B------:R-:W-:Y:S01]  /*08a0*/  IMAD R2, R81, -0x10, R8 ;  /* 0xfffffff051027824 */ /* 0x000fe200078e0208 */
[C---:B--2---:R-:W-:Y:S01]  /*08b0*/  LEA R3, R91.reuse, R85, 0x4 ;  /* 0x000000555b037211 */ /* 0x044fe200078e20ff */
[----:B------:R-:W-:-:S02]  /*08c0*/  IMAD R4, R91, -0x10, R86 ;  /* 0xfffffff05b047824 */ /* 0x000fc400078e0256 */
[----:B------:R-:W-:Y:S01]  /*08d0*/  IMAD R0, R6, -0x6, R9 ;  /* 0xfffffffa06007824 */ /* 0x000fe200078e0209 */
[----:B------:R-:W-:Y:S01]  /*08e0*/  ISETP.GE.AND P3, PT, R2, 0x10, PT ;  /* 0x000000100200780c */ /* 0x000fe20003f66270 */
[----:B------:R-:W-:Y:S01]  /*08f0*/  IMAD R75, R89, -0x6, R87 ;  /* 0xfffffffa594b7824 */ /* 0x000fe200078e0257 */
[----:B------:R-:W-:Y:S01]  /*0900*/  ISETP.GE.AND P2, PT, R4, 0x10, PT ;  /* 0x000000100400780c */ /* 0x000fe20003f46270 */
[----:B------:R-:W-:Y:S01]  /*0910*/  IMAD R74, R74, R86, R3 ;  /* 0x000000564a4a7224 */ /* 0x000fe200078e0203 */
[----:B------:R-:W-:Y:S02]  /*0920*/  ISETP.GT.AND P1, PT, R0, 0x5, PT ;  /* 0x000000050000780c */ /* 0x000fe40003f24270 */
[----:B------:R-:W-:Y:S02]  /*0930*/  CS2R R2, SRZ ;  /* 0x0000000000027805 */ /* 0x000fe4000001ff00 */
[----:B------:R-:W-:Y:S02]  /*0940*/  ISETP.GT.AND P0, PT, R75, 0x5, PT ;  /* 0x000000054b00780c */ /* 0x000fe40003f04270 */
[----:B------:R-:W-:-:S02]  /*0950*/  CS2R R4, SRZ ;  /* 0x0000000000047805 */ /* 0x000fc4000001ff00 */
[----:B------:R-:W-:Y:S02]  /*0960*/  CS2R R6, SRZ ;  /* 0x0000000000067805 */ /* 0x000fe4000001ff00 */
[----:B------:R-:W-:Y:S02]  /*0970*/  CS2R R8, SRZ ;  /* 0x0000000000087805 */ /* 0x000fe4000001ff00 */
[----:B------:R-:W-:Y:S02]  /*0980*/  SEL R76, R84, 0x6, !P1 ;  /* 0x00000006544c7807 */ /* 0x000fe40004800000 */
[----:B------:R-:W-:Y:S02]  /*0990*/  SEL R78, R78, 0x10, !P3 ;  /* 0x000000104e4e7807 */ /* 0x000fe40005800000 */
[----:B------:R-:W-:Y:S02]  /*09a0*/  SEL R77, R82, 0x6, !P0 ;  /* 0x00000006524d7807 */ /* 0x000fe40004000000 */
[----:B------:R-:W-:Y:S01]  /*09b0*/  SEL R80, R80, 0x10, !P2 ;  /* 0x0000001050507807 */ /* 0x000fe20005000000 */
[----:B----4-:R-:W-:Y:S06]  /*09c0*/  BRA.U !UP0, `(.L_x_22) ;  /* 0x00000011080c7547 */ /* 0x010fec000b800000 */
[----:B------:R-:W-:Y:S01]  /*09d0*/  IMAD R86, R89, R86, RZ ;  /* 0x0000005659567224 */ /* 0x000fe200078e02ff */
[----:B------:R-:W-:Y:S01]  /*09e0*/  ISETP.GT.AND P1, PT, R77, RZ, PT ;  /* 0x000000ff4d00720c */ /* 0x000fe20003f24270 */
[--C-:B------:R-:W-:Y:S01]  /*09f0*/  IMAD R81, R81, 0x10, R85.reuse ;  /* 0x0000001051517824 */ /* 0x100fe200078e0255 */
[----:B------:R-:W-:Y:S01]  /*0a00*/  ISETP.GT.AND P2, PT, R76, RZ, PT ;  /* 0x000000ff4c00720c */ /* 0x000fe20003f44270 */
[----:B------:R-:W-:Y:S01]  /*0a10*/  IMAD R82, R86, 0x6, R85 ;  /* 0x0000000656527824 */ /* 0x000fe200078e0255 */
[C---:B------:R-:W-:Y:S02]  /*0a20*/  ISETP.LT.AND P1, PT, R85.reuse, R80, P1 ;  /* 0x000000505500720c */ /* 0x040fe40000f21270 */
[----:B------:R-:W-:Y:S02]  /*0a30*/  CS2R R64, SRZ ;  /* 0x0000000000407805 */ /* 0x000fe4000001ff00 */
[----:B------:R-:W-:Y:S01]  /*0a40*/  ISETP.LT.AND P2, PT, R85, R78, P2 ;  /* 0x0000004e5500720c */ /* 0x000fe20001741270 */
[----:B------:R-:W-:Y:S01]  /*0a50*/  IMAD R82, R91, 0x10, R82 ;  /* 0x000000105b527824 */ /* 0x000fe200078e0252 */
[----:B------:R-:W-:-:S11]  /*0a60*/  UMOV UR4, URZ ;  /* 0x000000ff00047c82 */ /* 0x000fd60008000000 */
.L_x_37:
[----:B------:R-:W-:Y:S04]  /*0a70*/  BSSY.RECONVERGENT B0, `(.L_x_23) ;  /* 0x0000047000007945 */ /* 0x000fe80003800200 */
[----:B------:R-:W-:Y:S05]  /*0a80*/  @!P1 BRA `(.L_x_24) ;  /* 0x0000000400149947 */ /* 0x000fea0003800000 */
[----:B------:R-:W0:Y:S01]  /*0a90*/  S2R R85, SR_TID.Y ;  /* 0x0000000000557919 */ /* 0x000e220000002200 */
[----:B------:R-:W1:Y:S01]  /*0aa0*/  S2UR UR6, SR_CgaCtaId ;  /* 0x00000000000679c3 */ /* 0x000e620000008800 */
[----:B------:R-:W2:Y:S01]  /*0ab0*/  LDCU UR7, c[0x0][0x3bc] ;  /* 0x00007780ff0777ac */ /* 0x000ea20008000800 */
[----:B------:R-:W-:Y:S01]  /*0ac0*/  IADD3 R83, PT, PT, -R77, RZ, RZ ;  /* 0x000000ff4d537210 */ /* 0x000fe20007ffe1ff */
[----:B------:R-:W0:Y:S01]  /*0ad0*/  S2R R84, SR_TID.X ;  /* 0x0000000000547919 */ /* 0x000e220000002100 */
[----:B------:R-:W-:Y:S02]  /*0ae0*/  UMOV UR5, 0x400 ;  /* 0x0000040000057882 */ /* 0x000fe40000000000 */
[----:B------:R-:W-:Y:S01]  /*0af0*/  ISETP.GE.AND P0, PT, R83, RZ, PT ;  /* 0x000000ff5300720c */ /* 0x000fe20003f06270 */
[----:B------:R-:W3:Y:S01]  /*0b00*/  LDCU UR8, c[0x0][0x398] ;  /* 0x00007300ff0877ac */ /* 0x000ee20008000800 */
[----:B-1----:R-:W-:Y:S01]  /*0b10*/  ULEA UR5, UR6, UR5, 0x18 ;  /* 0x0000000506057291 */ /* 0x002fe2000f8ec0ff */
[----:B0-----:R-:W-:-:S02]  /*0b20*/  IMAD R84, R85, 0x60, R84 ;  /* 0x0000006055547824 */ /* 0x001fc400078e0254 */
[----:B------:R-:W-:-:S03]  /*0b30*/  VIADD R85, R85, UR4 ;  /* 0x0000000455557c36 */ /* 0x000fc60008000000 */
[----:B------:R-:W-:Y:S01]  /*0b40*/  LEA R84, R84, UR5, 0x3 ;  /* 0x0000000554547c11 */ /* 0x000fe2000f8e18ff */
[----:B--2---:R-:W-:-:S04]  /*0b50*/  IMAD R85, R85, UR7, R82 ;  /* 0x0000000755557c24 */ /* 0x004fc8000f8e0252 */
[----:B---3--:R-:W-:Y:S05]  /*0b60*/  @P0 BRA `(.L_x_25) ;  /* 0x0000000000b80947 */ /* 0x008fea0003800000 */
[----:B------:R-:W-:Y:S01]  /*0b70*/  IMAD.MOV R86, RZ, RZ, -R83 ;  /* 0x000000ffff567224 */ /* 0x000fe200078e0a53 */
[----:B------:R-:W-:-:S04]  /*0b80*/  PLOP3.LUT P0, PT, PT, PT, PT, 0x80, 0x8 ;  /* 0x000000000008781c */ /* 0x000fc80003f0f070 */
[----:B------:R-:W-:-:S13]  /*0b90*/  ISETP.GT.AND P3, PT, R86, 0x3, PT ;  /* 0x000000035600780c */ /* 0x000fda0003f64270 */
[----:B------:R-:W-:Y:S05]  /*0ba0*/  @!P3 BRA `(.L_x_26) ;  /* 0x000000000060b947 */ /* 0x000fea0003800000 */
[----:B------:R-:W-:Y:S01]  /*0bb0*/  PLOP3.LUT P0, PT, PT, PT, PT, 0x8, 0x80 ;  /* 0x000000000080781c */ /* 0x000fe20003f0e170 */
[----:B------:R-:W0:Y:S01]  /*0bc0*/  LDCU UR5, c[0x0][0x398] ;  /* 0x00007300ff0577ac */ /* 0x000e220008000800 */
[----:B------:R-:W-:-:S11]  /*0bd0*/  NOP ;  /* 0x0000000000007918 */ /* 0x000fd60000000000 */
.L_x_27:
[----:B------:R-:W1:Y:S01]  /*0be0*/  LDC.64 R92, c[0x0][0x388] ;  /* 0x0000e200ff5c7b82 */ /* 0x000e620000000a00 */
[----:B0-----:R-:W-:-:S05]  /*0bf0*/  VIADD R89, R85, UR5 ;  /* 0x0000000555597c36 */ /* 0x001fca0008000000 */
[----:B------:R-:W-:-:S05]  /*0c00*/  IADD3 R91, PT, PT, R89, UR5, RZ ;  /* 0x00000005595b7c10 */ /* 0x000fca000fffe0ff */
        /* <DEDUP_REMOVED lines=9> */
[----:B------:R-:W-:-:S05]  /*0ca0*/  VIADD R83, R83, 0x4 ;  /* 0x0000000453537836 */ /* 0x000fca0000000000 */
[----:B------:R-:W-:Y:S01]  /*0cb0*/  ISETP.GE.AND P3, PT, R83, -0x3, PT ;  /* 0xfffffffd5300780c */ /* 0x000fe20003f66270 */
[----:B------:R-:W-:Y:S01]  /*0cc0*/  VIADD R85, R95, UR5 ;  /* 0x000000055f557c36 */ /* 0x000fe20008000000 */
[----:B--2---:R-:W-:Y:S04]  /*0cd0*/  STS.64 [R84], R86 ;  /* 0x0000005654007388 */ /* 0x004fe80000000a00 */
[----:B---3--:R-:W-:Y:S04]  /*0ce0*/  STS.64 [R84+0x80], R88 ;  /* 0x0000805854007388 */ /* 0x008fe80000000a00 */
[----:B----4-:R-:W-:Y:S04]  /*0cf0*/  STS.64 [R84+0x100], R90 ;  /* 0x0001005a54007388 */ /* 0x010fe80000000a00 */
[----:B-----5:R0:W-:Y:S02]  /*0d00*/  STS.64 [R84+0x180], R92 ;  /* 0x0001805c54007388 */ /* 0x0201e40000000a00 */
[----:B0-----:R-:W-:Y:S01]  /*0d10*/  IADD3 R84, PT, PT, R84, 0x200, RZ ;  /* 0x0000020054547810 */ /* 0x001fe20007ffe0ff */
[----:B------:R-:W-:Y:S06]  /*0d20*/  @!P3 BRA `(.L_x_27) ;  /* 0xfffffffc00acb947 */ /* 0x000fec000383ffff */
.L_x_26:
[----:B------:R-:W-:-:S05]  /*0d30*/  IMAD.MOV R86, RZ, RZ, -R83 ;  /* 0x000000ffff567224 */ /* 0x000fca00078e0a53 */
[----:B------:R-:W-:-:S13]  /*0d40*/  ISETP.GT.AND P3, PT, R86, 0x1, PT ;  /* 0x000000015600780c */ /* 0x000fda0003f64270 */
[----:B------:R-:W-:Y:S05]  /*0d50*/  @!P3 BRA `(.L_x_28) ;  /* 0x000000000034b947 */ /* 0x000fea0003800000 */
[----:B------:R-:W0:Y:S01]  /*0d60*/  LDC.64 R88, c[0x0][0x388] ;  /* 0x0000e200ff587b82 */ /* 0x000e220000000a00 */
[----:B------:R-:W1:Y:S02]  /*0d70*/  LDCU UR5, c[0x0][0x398] ;  /* 0x00007300ff0577ac */ /* 0x000e640008000800 */
[C---:B-1----:R-:W-:Y:S02]  /*0d80*/  VIADD R91, R85.reuse, UR5 ;  /* 0x00000005555b7c36 */ /* 0x042fe40008000000 */
[----:B0-----:R-:W-:-:S04]  /*0d90*/  IMAD.WIDE.U32 R86, R85, 0x8, R88 ;  /* 0x0000000855567825 */ /* 0x001fc800078e0058 */
[----:B------:R-:W-:Y:S02]  /*0da0*/  IMAD.WIDE.U32 R88, R91, 0x8, R88 ;  /* 0x000000085b587825 */ /* 0x000fe400078e0058 */
        /* <DEDUP_REMOVED lines=8> */
.L_x_28:
[----:B------:R-:W-:-:S13]  /*0e30*/  ISETP.NE.OR P0, PT, R83, RZ, P0 ;  /* 0x000000ff5300720c */ /* 0x000fda0000705670 */
[----:B------:R-:W-:Y:S05]  /*0e40*/  @!P0 BRA `(.L_x_24) ;  /* 0x0000000000248947 */ /* 0x000fea0003800000 */
.L_x_25:
[----:B------:R-:W0:Y:S02]  /*0e50*/  LDC.64 R86, c[0x0][0x388] ;  /* 0x0000e200ff567b82 */ /* 0x000e240000000a00 */
[----:B0-----:R-:W-:-:S06]  /*0e60*/  IMAD.WIDE.U32 R86, R85, 0x8, R86 ;  /* 0x0000000855567825 */ /* 0x001fcc00078e0056 */
[----:B------:R-:W2:Y:S01]  /*0e70*/  LDG.E.64 R86, desc[UR10][R86.64] ;  /* 0x0000000a56567981 */ /* 0x000ea2000c1e1b00 */
[----:B------:R-:W-:Y:S02]  /*0e80*/  VIADD R83, R83, 0x1 ;  /* 0x0000000153537836 */ /* 0x000fe40000000000 */
[----:B------:R-:W-:-:S03]  /*0e90*/  VIADD R85, R85, UR8 ;  /* 0x0000000855557c36 */ /* 0x000fc60008000000 */
[----:B------:R-:W-:Y:S01]  /*0ea0*/  ISETP.NE.AND P0, PT, R83, RZ, PT ;  /* 0x000000ff5300720c */ /* 0x000fe20003f05270 */
[----:B--2---:R0:W-:Y:S02]  /*0eb0*/  STS.64 [R84], R86 ;  /* 0x0000005654007388 */ /* 0x0041e40000000a00 */
[----:B0-----:R-:W-:-:S10]  /*0ec0*/  IADD3 R84, PT, PT, R84, 0x80, RZ ;  /* 0x0000008054547810 */ /* 0x001fd40007ffe0ff */
[----:B------:R-:W-:Y:S05]  /*0ed0*/  @P0 BRA `(.L_x_25) ;  /* 0xfffffffc00dc0947 */ /* 0x000fea000383ffff */
.L_x_24:
[----:B------:R-:W-:Y:S05]  /*0ee0*/  BSYNC.RECONVERGENT B0 ;  /* 0x0000000000007941 */ /* 0x000fea0003800200 */
.L_x_23:
[----:B------:R-:W-:Y:S04]  /*0ef0*/  BSSY.RECONVERGENT B0, `(.L_x_29) ;  /* 0x000006b000007945 */ /* 0x000fe80003800200 */
[----:B------:R-:W-:Y:S05]  /*0f00*/  @!P2 BRA `(.L_x_30) ;  /* 0x0000000400a4a947 */ /* 0x000fea0003800000 */
[----:B------:R-:W-:Y:S01]  /*0f10*/  ISETP.GT.AND P0, PT, R76, RZ, PT ;  /* 0x000000ff4c00720c */ /* 0x000fe20003f04270 */
[----:B------:R-:W-:-:S12]  /*0f20*/  IMAD.MOV.U32 R84, RZ, RZ, RZ ;  /* 0x000000ffff547224 */ /* 0x000fd800078e00ff */
        /* <DEDUP_REMOVED lines=9> */
[----:B------:R-:W2:Y:S01]  /*0fc0*/  S2R R94, SR_TID.Y ;  /* 0x00000000005e7919 */ /* 0x000ea20000002200 */
[----:B------:R-:W3:Y:S01]  /*0fd0*/  LDCU UR5, c[0x0][0x3a8] ;  /* 0x00007500ff0577ac */ /* 0x000ee20008000800 */
[----:B------:R-:W-:Y:S01]  /*0fe0*/  PLOP3.LUT P0, PT, PT, PT, PT, 0x8, 0x80 ;  /* 0x000000000080781c */ /* 0x000fe20003f0e170 */
[----:B------:R-:W-:Y:S01]  /*0ff0*/  VIADD R83, R83, 0x3000 ;  /* 0x0000300053537836 */ /* 0x000fe20000000000 */
[----:B------:R-:W4:Y:S01]  /*1000*/  S2R R99, SR_TID.X ;  /* 0x0000000000637919 */ /* 0x000f220000002100 */
[----:B------:R-:W3:Y:S02]  /*1010*/  LDCU UR6, c[0x0][0x3a0] ;  /* 0x00007400ff0677ac */ /* 0x000ee40008000800 */
[----:B---3--:R-:W-:Y:S01]  /*1020*/  UIMAD UR5, UR6, UR5, URZ ;  /* 0x00000005060572a4 */ /* 0x008fe2000f8e02ff */
[----:B0-----:R-:W-:-:S02]  /*1030*/  LEA R83, R86, R83, 0x18 ;  /* 0x0000005356537211 */ /* 0x001fc400078ec0ff */
[----:B--2---:R-:W-:-:S03]  /*1040*/  IADD3 R96, PT, PT, R94, UR4, RZ ;  /* 0x000000045e607c10 */ /* 0x004fc6000fffe0ff */
[----:B------:R-:W-:Y:S02]  /*1050*/  IMAD R94, R94, 0x300, R83 ;  /* 0x000003005e5e7824 */ /* 0x000fe400078e0253 */
[----:B-1--4-:R-:W-:-:S07]  /*1060*/  IMAD R96, R96, UR7, R81 ;  /* 0x0000000760607c24 */ /* 0x012fce000f8e0251 */
.L_x_33:
        /* <DEDUP_REMOVED lines=26> */
.L_x_32:
[----:B0-----:R-:W-:-:S05]  /*1210*/  IMAD.IADD R83, R76, 0x1, -R84 ;  /* 0x000000014c537824 */ /* 0x001fca00078e0a54 */
[----:B------:R-:W-:-:S13]  /*1220*/  ISETP.GT.AND P3, PT, R83, 0x1, PT ;  /* 0x000000015300780c */ /* 0x000fda0003f64270 */
[----:B------:R-:W-:Y:S05]  /*1230*/  @!P3 BRA `(.L_x_34) ;  /* 0x000000000070b947 */ /* 0x000fea0003800000 */
[----:B------:R-:W0:Y:S01]  /*1240*/  S2R R90, SR_TID.Y ;  /* 0x00000000005a7919 */ /* 0x000e220000002200 */
[----:B------:R-:W1:Y:S01]  /*1250*/  LDCU UR5, c[0x0][0x3a8] ;  /* 0x00007500ff0577ac */ /* 0x000e620008000800 */
[----:B------:R-:W2:Y:S01]  /*1260*/  LDC.64 R88, c[0x0][0x390] ;  /* 0x0000e400ff587b82 */ /* 0x000ea20000000a00 */
[C---:B------:R-:W-:Y:S01]  /*1270*/  IADD3 R83, PT, PT, R79.reuse, R84, RZ ;  /* 0x000000544f537210 */ /* 0x040fe20007ffe0ff */
[----:B------:R-:W1:Y:S01]  /*1280*/  LDCU UR6, c[0x0][0x3a0] ;  /* 0x00007400ff0677ac */ /* 0x000e620008000800 */
[----:B------:R-:W-:Y:S01]  /*1290*/  IADD3 R85, PT, PT, R79, 0x1, R84 ;  /* 0x000000014f557810 */ /* 0x000fe20007ffe054 */
[----:B------:R-:W3:Y:S01]  /*12a0*/  LDCU UR7, c[0x0][0x3c0] ;  /* 0x00007800ff0777ac */ /* 0x000ee20008000800 */
[----:B-1----:R-:W-:Y:S01]  /*12b0*/  UIMAD UR5, UR6, UR5, URZ ;  /* 0x00000005060572a4 */ /* 0x002fe2000f8e02ff */
[----:B0-----:R-:W-:-:S04]  /*12c0*/  VIADD R86, R90, UR4 ;  /* 0x000000045a567c36 */ /* 0x001fc80008000000 */
[----:B---3--:R-:W-:-:S04]  /*12d0*/  IMAD R86, R86, UR7, R81 ;  /* 0x0000000756567c24 */ /* 0x008fc8000f8e0251 */
[--C-:B------:R-:W-:Y:S02]  /*12e0*/  IMAD R83, R83, UR5, R86.reuse ;  /* 0x0000000553537c24 */ /* 0x100fe4000f8e0256 */
[----:B------:R-:W-:Y:S02]  /*12f0*/  IMAD R85, R85, UR5, R86 ;  /* 0x0000000555557c24 */ /* 0x000fe4000f8e0256 */
[----:B--2---:R-:W-:-:S04]  /*1300*/  IMAD.WIDE.U32 R86, R83, 0x8, R88 ;  /* 0x0000000853567825 */ /* 0x004fc800078e0058 */
[----:B------:R-:W-:Y:S02]  /*1310*/  IMAD.WIDE.U32 R88, R85, 0x8, R88 ;  /* 0x0000000855587825 */ /* 0x000fe400078e0058 */
[----:B------:R-:W2:Y:S04]  /*1320*/  LDG.E.64 R86, desc[UR10][R86.64] ;  /* 0x0000000a56567981 */ /* 0x000ea8000c1e1b00 */
[----:B------:R-:W3:Y:S01]  /*1330*/  LDG.E.64 R88, desc[UR10][R88.64] ;  /* 0x0000000a58587981 */ /* 0x000ee2000c1e1b00 */
[----:B------:R-:W-:Y:S02]  /*1340*/  MOV R85, 0x400 ;  /* 0x0000040000557802 */ /* 0x000fe40000000f00 */
[----:B------:R-:W-:Y:S01]  /*1350*/  PLOP3.LUT P0, PT, PT, PT, PT, 0x8, 0x80 ;  /* 0x000000000080781c */ /* 0x000fe20003f0e170 */
[----:B------:R-:W0:Y:S02]  /*1360*/  S2R R92, SR_CgaCtaId ;  /* 0x00000000005c7919 */ /* 0x000e240000008800 */
[----:B------:R-:W-:Y:S01]  /*1370*/  VIADD R85, R85, 0x3000 ;  /* 0x0000300055557836 */ /* 0x000fe20000000000 */
[----:B------:R-:W1:Y:S04]  /*1380*/  S2R R83, SR_TID.X ;  /* 0x0000000000537919 */ /* 0x000e680000002100 */
[----:B0-----:R-:W-:Y:S01]  /*1390*/  LEA R85, R92, R85, 0x18 ;  /* 0x000000555c557211 */ /* 0x001fe200078ec0ff */
[C---:B-1----:R-:W-:Y:S01]  /*13a0*/  IMAD R83, R84.reuse, 0x10, R83 ;  /* 0x0000001054537824 */ /* 0x042fe200078e0253 */
[----:B------:R-:W-:-:S03]  /*13b0*/  IADD3 R84, PT, PT, R84, 0x2, RZ ;  /* 0x0000000254547810 */ /* 0x000fc60007ffe0ff */
[----:B------:R-:W-:-:S04]  /*13c0*/  IMAD R90, R90, 0x300, R85 ;  /* 0x000003005a5a7824 */ /* 0x000fc800078e0255 */
[----:B------:R-:W-:-:S05]  /*13d0*/  IMAD R83, R83, 0x8, R90 ;  /* 0x0000000853537824 */ /* 0x000fca00078e025a */
[----:B--2---:R0:W-:Y:S04]  /*13e0*/  STS.64 [R83], R86 ;  /* 0x0000005653007388 */ /* 0x0041e80000000a00 */
[----:B---3--:R0:W-:Y:S02]  /*13f0*/  STS.64 [R83+0x80], R88 ;  /* 0x0000805853007388 */ /* 0x0081e40000000a00 */
.L_x_34:
[----:B------:R-:W-:-:S13]  /*1400*/  ISETP.NE.OR P0, PT, R84, R76, P0 ;  /* 0x0000004c5400720c */ /* 0x000fda0000705670 */
[----:B------:R-:W-:Y:S05]  /*1410*/  @!P0 BRA `(.L_x_30) ;  /* 0x0000000000608947 */ /* 0x000fea0003800000 */
.L_x_31:
[----:B0-----:R-:W0:Y:S01]  /*1420*/  S2R R86, SR_CgaCtaId ;  /* 0x0000000000567919 */ /* 0x001e220000008800 */
[----:B------:R-:W1:Y:S01]  /*1430*/  LDCU UR7, c[0x0][0x3c0] ;  /* 0x00007800ff0777ac */ /* 0x000e620008000800 */
[----:B------:R-:W-:Y:S01]  /*1440*/  MOV R85, 0x400 ;  /* 0x0000040000557802 */ /* 0x000fe20000000f00 */
[----:B------:R-:W2:Y:S01]  /*1450*/  S2R R83, SR_TID.Y ;  /* 0x0000000000537919 */ /* 0x000ea20000002200 */
[----:B------:R-:W3:Y:S03]  /*1460*/  LDCU UR5, c[0x0][0x3a8] ;  /* 0x00007500ff0577ac */ /* 0x000ee60008000800 */
[----:B------:R-:W-:Y:S01]  /*1470*/  VIADD R85, R85, 0x3000 ;  /* 0x0000300055557836 */ /* 0x000fe20000000000 */
[----:B------:R-:W4:Y:S01]  /*1480*/  S2R R89, SR_TID.X ;  /* 0x0000000000597919 */ /* 0x000f220000002100 */
[----:B------:R-:W3:Y:S02]  /*1490*/  LDCU UR6, c[0x0][0x3a0] ;  /* 0x00007400ff0677ac */ /* 0x000ee40008000800 */
[----:B---3--:R-:W-:Y:S01]  /*14a0*/  UIMAD UR5, UR6, UR5, URZ ;  /* 0x00000005060572a4 */ /* 0x008fe2000f8e02ff */
[----:B0-----:R-:W-:Y:S01]  /*14b0*/  LEA R88, R86, R85, 0x18 ;  /* 0x0000005556587211 */ /* 0x001fe200078ec0ff */
[----:B--2---:R-:W-:-:S04]  /*14c0*/  VIADD R86, R83, UR4 ;  /* 0x0000000453567c36 */ /* 0x004fc80008000000 */
[----:B------:R-:W-:Y:S02]  /*14d0*/  IMAD R88, R83, 0x300, R88 ;  /* 0x0000030053587824 */ /* 0x000fe400078e0258 */
[----:B-1----:R-:W-:-:S07]  /*14e0*/  IMAD R85, R86, UR7, R81 ;  /* 0x0000000756557c24 */ /* 0x002fce000f8e0251 */
.L_x_35:
[----:B-1----:R-:W0:Y:S01]  /*14f0*/  LDC.64 R86, c[0x0][0x390] ;  /* 0x0000e400ff567b82 */ /* 0x002e220000000a00 */
[----:B------:R-:W-:-:S04]  /*1500*/  IMAD.IADD R90, R79, 0x1, R84 ;  /* 0x000000014f5a7824 */ /* 0x000fc800078e0254 */
[----:B------:R-:W-:-:S04]  /*1510*/  IMAD R83, R90, UR5, R85 ;  /* 0x000000055a537c24 */ /* 0x000fc8000f8e0255 */
[----:B0-----:R-:W-:-:S06]  /*1520*/  IMAD.WIDE.U32 R86, R83, 0x8, R86 ;  /* 0x0000000853567825 */ /* 0x001fcc00078e0056 */
[----:B------:R-:W2:Y:S01]  /*1530*/  LDG.E.64 R86, desc[UR10][R86.64] ;  /* 0x0000000a56567981 */ /* 0x000ea2000c1e1b00 */
[C---:B----4-:R-:W-:Y:S01]  /*1540*/  LEA R83, R84.reuse, R89, 0x4 ;  /* 0x0000005954537211 */ /* 0x050fe200078e20ff */
[----:B------:R-:W-:-:S04]  /*1550*/  VIADD R84, R84, 0x1 ;  /* 0x0000000154547836 */ /* 0x000fc80000000000 */
[----:B------:R-:W-:Y:S01]  /*1560*/  IMAD R83, R83, 0x8, R88 ;  /* 0x0000000853537824 */ /* 0x000fe200078e0258 */
[----:B------:R-:W-:-:S04]  /*1570*/  ISETP.NE.AND P0, PT, R84, R76, PT ;  /* 0x0000004c5400720c */ /* 0x000fc80003f05270 */
[----:B--2---:R1:W-:Y:S09]  /*1580*/  STS.64 [R83], R86 ;  /* 0x0000005653007388 */ /* 0x0043f20000000a00 */
[----:B------:R-:W-:Y:S05]  /*1590*/  @P0 BRA `(.L_x_35) ;  /* 0xfffffffc00d40947 */ /* 0x000fea000383ffff */
.L_x_30:
[----:B------:R-:W-:Y:S05]  /*15a0*/  BSYNC.RECONVERGENT B0 ;  /* 0x0000000000007941 */ /* 0x000fea0003800200 */
.L_x_29:
[----:B------:R-:W2:Y:S01]  /*15b0*/  S2UR UR7, SR_CgaCtaId ;  /* 0x00000000000779c3 */ /* 0x000ea20000008800 */
[----:B01----:R-:W0:Y:S01]  /*15c0*/  S2R R83, SR_TID.Y ;  /* 0x0000000000537919 */ /* 0x003e220000002200 */
[----:B------:R-:W-:Y:S02]  /*15d0*/  UMOV UR5, 0x400 ;  /* 0x0000040000057882 */ /* 0x000fe40000000000 */
[----:B------:R-:W-:Y:S01]  /*15e0*/  UIADD3 UR6, UPT, UPT, UR5, 0x3000, URZ ;  /* 0x0000300005067890 */ /* 0x000fe2000fffe0ff */
[----:B------:R-:W1:Y:S03]  /*15f0*/  S2R R85, SR_TID.X ;  /* 0x0000000000557919 */ /* 0x000e660000002100 */
[----:B------:R-:W-:Y:S01]  /*1600*/  BAR.SYNC.DEFER_BLOCKING 0x0 ;  /* 0x0000000000007b1d */ /* 0x000fe20000010000 */
[----:B--2---:R-:W-:Y:S02]  /*1610*/  ULEA UR8, UR7, UR5, 0x18 ;  /* 0x0000000507087291 */ /* 0x004fe4000f8ec0ff */
[----:B------:R-:W-:-:S03]  /*1620*/  ULEA UR6, UR7, UR6, 0x18 ;  /* 0x0000000607067291 */ /* 0x000fc6000f8ec0ff */
[----:B------:R-:W-:-:S09]  /*1630*/  UMOV UR5, URZ ;  /* 0x000000ff00057c82 */ /* 0x000fd20008000000 */
.L_x_36:
[----:B------:R-:W-:Y:S02]  /*1640*/  UIMAD UR7, UR5, 0x300, UR6 ;  /* 0x00000300050778a4 */ /* 0x000fe4000f8e0206 */
[----:B------:R-:W-:Y:S02]  /*1650*/  UIMAD UR9, UR5, 0x300, UR8 ;  /* 0x00000300050978a4 */ /* 0x000fe4000f8e0208 */
[----:B------:R-:W-:Y:S02]  /*1660*/  UIADD3 UR5, UPT, UPT, UR5, 0x1, URZ ;  /* 0x0000000105057890 */ /* 0x000fe4000fffe0ff */
[----:B0-----:R-:W-:Y:S02]  /*1670*/  LEA R84, R83, UR7, 0x3 ;  /* 0x0000000753547c11 */ /* 0x001fe4000f8e18ff */
[----:B-1----:R-:W-:Y:S01]  /*1680*/  LEA R110, R85, UR9, 0x3 ;  /* 0x00000009556e7c11 */ /* 0x002fe2000f8e18ff */
[----:B------:R-:W-:Y:S02]  /*1690*/  UISETP.NE.AND UP0, UPT, UR5, 0x10, UPT ;  /* 0x000000100500788c */ /* 0x000fe4000bf05270 */
[----:B------:R-:W-:Y:S04]  /*16a0*/  LDS.64 R96, [R84] ;  /* 0x0000000054607984 */ /* 0x000fe80000000a00 */
        /* <DEDUP_REMOVED lines=47> */
[----:B------:R-:W-:Y:S10]  /*19a0*/  BRA.U UP0, `(.L_x_36) ;  /* 0xfffffffd00247547 */ /* 0x000ff4000b83ffff */
[----:B------:R-:W0:Y:S01]  /*19b0*/  LDCU UR5, c[0x0][0x3cc] ;  /* 0x00007980ff0577ac */ /* 0x000e220008000800 */
[----:B------:R-:W-:-:S04]  /*19c0*/  UIADD3 UR4, UPT, UPT, UR4, 0x10, URZ ;  /* 0x0000001004047890 */ /* 0x000fc8000fffe0ff */
[----:B0-----:R-:W-:Y:S01]  /*19d0*/  UISETP.GE.AND UP0, UPT, UR4, UR5, UPT ;  /* 0x000000050400728c */ /* 0x001fe2000bf06270 */
[----:B------:R-:W-:Y:S08]  /*19e0*/  BAR.SYNC.DEFER_BLOCKING 0x0 ;  /* 0x0000000000007b1d */ /* 0x000ff00000010000 */
[----:B------:R-:W-:Y:S05]  /*19f0*/  BRA.U !UP0, `(.L_x_37) ;  /* 0xfffffff1081c7547 */ /* 0x000fea000b83ffff */
.L_x_22:
[----:B------:R-:W-:-:S04]  /*1a00*/  ISETP.GE.AND P0, PT, R83, R78, PT ;  /* 0x0000004e5300720c */ /* 0x000fc80003f06270 */
[----:B------:R-:W-:-:S13]  /*1a10*/  ISETP.GE.OR P0, PT, R85, R80, P0 ;  /* 0x000000505500720c */ /* 0x000fda0000706670 */
[----:B------:R-:W-:Y:S05]  /*1a20*/  @P0 EXIT ;  /* 0x000000000000094d */ /* 0x000fea0003800000 */
[----:B------:R-:W-:Y:S01]  /*1a30*/  ISETP.GE.AND P3, PT, R76, 0x1, PT ;  /* 0x000000014c00780c */ /* 0x000fe20003f66270 */
[----:B------:R-:W0:Y:S01]  /*1a40*/  LDCU UR4, c[0x0][0x3c8] ;  /* 0x00007900ff0477ac */ /* 0x000e220008000800 */
        /* <DEDUP_REMOVED lines=8> */
[----:B------:R-:W1:Y:S08]  /*1ad0*/  @!P1 LDC R83, c[0x0][0x3c4] ;  /* 0x0000f100ff539b82 */ /* 0x000e700000000800 */
[----:B------:R-:W2:Y:S08]  /*1ae0*/  @P2 LDC.64 R78, c[0x0][0x380] ;  /* 0x0000e000ff4e2b82 */ /* 0x000eb00000000a00 */
[----:B------:R-:W3:Y:S01]  /*1af0*/  @!P1 LDC.64 R80, c[0x0][0x380] ;  /* 0x0000e000ff509b82 */ /* 0x000ee20000000a00 */
[----:B-1----:R-:W-:-:S07]  /*1b00*/  @!P1 IADD3 R83, PT, PT, R74, R83, RZ ;  /* 0x000000534a539210 */ /* 0x002fce0007ffe0ff */
[----:B------:R-:W1:Y:S01]  /*1b10*/  @!P5 LDC R95, c[0x0][0x3c4] ;  /* 0x0000f100ff5fdb82 */ /* 0x000e620000000800 */
[----:B--2---:R-:W-:-:S07]  /*1b20*/  @P2 IMAD.WIDE R78, R74, 0x8, R78 ;  /* 0x000000084a4e2825 */ /* 0x004fce00078e024e */
[----:B------:R-:W2:Y:S01]  /*1b30*/  @!P4 LDC.64 R84, c[0x0][0x380] ;  /* 0x0000e000ff54cb82 */ /* 0x000ea20000000a00 */
[----:B------:R1:W-:Y:S01]  /*1b40*/  @P2 STG.E.64 desc[UR10][R78.64], R60 ;  /* 0x0000003c4e002986 */ /* 0x0003e2000c101b0a */
[----:B---3--:R-:W-:-:S06]  /*1b50*/  @!P1 IMAD.WIDE R80, R83, 0x8, R80 ;  /* 0x0000000853509825 */ /* 0x008fcc00078e0250 */
[----:B------:R-:W3:Y:S01]  /*1b60*/  @!P0 LDC R97, c[0x0][0x3c4] ;  /* 0x0000f100ff618b82 */ /* 0x000ee20000000800 */
[----:B------:R3:W-:Y:S01]  /*1b70*/  @!P1 STG.E.64 desc[UR10][R80.64], R48 ;  /* 0x0000003050009986 */ /* 0x0007e2000c101b0a */
[----:B------:R-:W-:-:S06]  /*1b80*/  ISETP.GE.AND P1, PT, R77, 0x1, PT ;  /* 0x000000014d00780c */ /* 0x000fcc0003f26270 */
[----:B------:R-:W4:Y:S01]  /*1b90*/  @!P4 LDC R83, c[0x0][0x3c4] ;  /* 0x0000f100ff53cb82 */ /* 0x000f220000000800 */
[----:B------:R-:W-:Y:S01]  /*1ba0*/  ISETP.LT.OR P2, PT, R76, 0x2, !P1 ;  /* 0x000000024c00780c */ /* 0x000fe20004f41670 */
[----:B-1----:R-:W-:-:S06]  /*1bb0*/  @!P5 IMAD R61, R95, 0x3, R74 ;  /* 0x000000035f3dd824 */ /* 0x002fcc00078e024a */
[----:B------:R-:W1:Y:S08]  /*1bc0*/  @!P5 LDC.64 R86, c[0x0][0x380] ;  /* 0x0000e000ff56db82 */ /* 0x000e700000000a00 */
[----:B------:R-:W5:Y:S01]  /*1bd0*/  @!P0 LDC.64 R78, c[0x0][0x380] ;  /* 0x0000e000ff4e8b82 */ /* 0x000f620000000a00 */
[----:B---3--:R-:W-:-:S07]  /*1be0*/  @!P0 IMAD R81, R97, 0x4, R74 ;  /* 0x0000000461518824 */ /* 0x008fce00078e024a */
[----:B------:R-:W3:Y:S01]  /*1bf0*/  @!P3 LDC R99, c[0x0][0x3c4] ;  /* 0x0000f100ff63bb82 */ /* 0x000ee20000000800 */
[----:B----4-:R-:W-:-:S04]  /*1c00*/  @!P4 IMAD R49, R83, 0x2, R74 ;  /* 0x000000025331c824 */ /* 0x010fc800078e024a */
[----:B--2---:R-:W-:Y:S01]  /*1c10*/  @!P4 IMAD.WIDE R48, R49, 0x8, R84 ;  /* 0x000000083130c825 */ /* 0x004fe200078e0254 */
[----:B0-----:R-:W-:Y:S02]  /*1c20*/  IADD3 R85, PT, PT, R74, UR4, RZ ;  /* 0x000000044a557c10 */ /* 0x001fe4000fffe0ff */
[----:B------:R-:W0:Y:S01]  /*1c30*/  @!P3 LDC.64 R88, c[0x0][0x380] ;  /* 0x0000e000ff58bb82 */ /* 0x000e220000000a00 */
[----:B-1----:R-:W-:Y:S01]  /*1c40*/  @!P5 IMAD.WIDE R60, R61, 0x8, R86 ;  /* 0x000000083d3cd825 */ /* 0x002fe200078e0256 */
[----:B------:R1:W-:Y:S01]  /*1c50*/  @!P4 STG.E.64 desc[UR10][R48.64], R36 ;  /* 0x000000243000c986 */ /* 0x0003e2000c101b0a */
[----:B------:R-:W-:-:S03]  /*1c60*/  ISETP.GE.AND P4, PT, R77, 0x4, PT ;  /* 0x000000044d00780c */ /* 0x000fc60003f86270 */
[----:B------:R-:W-:Y:S01]  /*1c70*/  @!P5 STG.E.64 desc[UR10][R60.64], R24 ;  /* 0x000000183c00d986 */ /* 0x000fe2000c101b0a */
[----:B------:R-:W-:Y:S01]  /*1c80*/  ISETP.GE.AND P5, PT, R77, 0x3, PT ;  /* 0x000000034d00780c */ /* 0x000fe20003fa6270 */
[----:B------:R-:W2:Y:S01]  /*1c90*/  @P6 LDC R94, c[0x0][0x3c4] ;  /* 0x0000f100ff5e6b82 */ /* 0x000ea20000000800 */
[----:B-----5:R-:W-:-:S05]  /*1ca0*/  @!P0 IMAD.WIDE R78, R81, 0x8, R78 ;  /* 0x00000008514e8825 */ /* 0x020fca00078e024e */
[----:B------:R4:W-:Y:S01]  /*1cb0*/  @!P0 STG.E.64 desc[UR10][R78.64], R12 ;  /* 0x0000000c4e008986 */ /* 0x0009e2000c101b0a */
[----:B------:R-:W-:Y:S01]  /*1cc0*/  ISETP.LT.OR P0, PT, R76, 0x2, !P5 ;  /* 0x000000024c00780c */ /* 0x000fe20006f01670 */
[----:B------:R-:W1:Y:S01]  /*1cd0*/  @!P2 LDC.64 R90, c[0x0][0x380] ;  /* 0x0000e000ff5aab82 */ /* 0x000e620000000a00 */
[----:B---3--:R-:W-:-:S07]  /*1ce0*/  @!P3 IMAD R81, R99, 0x5, R74 ;  /* 0x000000056351b824 */ /* 0x008fce00078e024a */
[----:B------:R-:W3:Y:S01]  /*1cf0*/  @P6 LDC.64 R92, c[0x0][0x380] ;  /* 0x0000e000ff5c6b82 */ /* 0x000ee20000000a00 */
[----:B0-----:R-:W-:-:S05]  /*1d00*/  @!P3 IMAD.WIDE R80, R81, 0x8, R88 ;  /* 0x000000085150b825 */ /* 0x001fca00078e0258 */
[----:B------:R0:W-:Y:S01]  /*1d10*/  @!P3 STG.E.64 desc[UR10][R80.64], R62 ;  /* 0x0000003e5000b986 */ /* 0x0001e2000c101b0a */
[----:B------:R-:W-:Y:S01]  /*1d20*/  ISETP.LT.OR P3, PT, R76, 0x2, !P4 ;  /* 0x000000024c00780c */ /* 0x000fe20006761670 */
[C---:B--2---:R-:W-:Y:S01]  /*1d30*/  @P6 IMAD.IADD R83, R85.reuse, 0x1, R94 ;  /* 0x0000000155536824 */ /* 0x044fe200078e025e */
[----:B------:R-:W0:Y:S01]  /*1d40*/  @!P0 LDC R74, c[0x0][0x3c4] ;  /* 0x0000f100ff4a8b82 */ /* 0x000e220000000800 */
[----:B-1----:R-:W-:-:S07]  /*1d50*/  @!P2 IMAD.WIDE R36, R85, 0x8, R90 ;  /* 0x000000085524a825 */ /* 0x002fce00078e025a */
[----:B----4-:R-:W1:Y:S01]  /*1d60*/  @!P0 LDC.64 R12, c[0x0][0x380] ;  /* 0x0000e000ff0c8b82 */ /* 0x010e620000000a00 */
[----:B------:R2:W-:Y:S01]  /*1d70*/  @!P2 STG.E.64 desc[UR10][R36.64], R58 ;  /* 0x0000003a2400a986 */ /* 0x0005e2000c101b0a */
[----:B------:R-:W-:Y:S01]  /*1d80*/  ISETP.GE.AND P2, PT, R77, 0x5, PT ;  /* 0x000000054d00780c */ /* 0x000fe20003f46270 */
[----:B---3--:R-:W-:-:S05]  /*1d90*/  @P6 IMAD.WIDE R24, R83, 0x8, R92 ;  /* 0x0000000853186825 */ /* 0x008fca00078e025c */
[----:B------:R-:W2:Y:S01]  /*1da0*/  @!P3 LDC R78, c[0x0][0x3c4] ;  /* 0x0000f100ff4ebb82 */ /* 0x000ea20000000800 */
[----:B------:R3:W-:Y:S01]  /*1db0*/  @P6 STG.E.64 desc[UR10][R24.64], R46 ;  /* 0x0000002e18006986 */ /* 0x0007e2000c101b0a */
[----:B------:R-:W-:-:S06]  /*1dc0*/  ISETP.LT.OR P6, PT, R76, 0x2, !P2 ;  /* 0x000000024c00780c */ /* 0x000fcc00057c1670 */
[----:B------:R-:W3:Y:S01]  /*1dd0*/  @!P3 LDC.64 R48, c[0x0][0x380] ;  /* 0x0000e000ff30bb82 */ /* 0x000ee20000000a00 */
[----:B0-----:R-:W-:-:S04]  /*1de0*/  @!P0 IMAD R63, R74, 0x2, R85 ;  /* 0x000000024a3f8824 */ /* 0x001fc800078e0255 */
[----:B-1----:R-:W-:-:S03]  /*1df0*/  @!P0 IMAD.WIDE R12, R63, 0x8, R12 ;  /* 0x000000083f0c8825 */ /* 0x002fc600078e020c */
[----:B------:R-:W0:Y:S02]  /*1e00*/  @!P6 LDC R62, c[0x0][0x3c4] ;  /* 0x0000f100ff3eeb82 */ /* 0x000e240000000800 */
[----:B------:R1:W-:Y:S01]  /*1e10*/  @!P0 STG.E.64 desc[UR10][R12.64], R34 ;  /* 0x000000220c008986 */ /* 0x0003e2000c101b0a */
[----:B------:R-:W-:Y:S01]  /*1e20*/  ISETP.GE.AND P0, PT, R75, 0x6, PT ;  /* 0x000000064b00780c */ /* 0x000fe20003f06270 */
[----:B--2---:R-:W-:-:S04]  /*1e30*/  @!P3 IMAD R37, R78, 0x3, R85 ;  /* 0x000000034e25b824 */ /* 0x004fc800078e0255 */
[----:B------:R-:W2:Y:S01]  /*1e40*/  @!P6 LDC.64 R60, c[0x0][0x380] ;  /* 0x0000e000ff3ceb82 */ /* 0x000ea20000000a00 */
[----:B---3--:R-:W-:-:S05]  /*1e50*/  @!P3 IMAD.WIDE R24, R37, 0x8, R48 ;  /* 0x000000082518b825 */ /* 0x008fca00078e0230 */
[----:B------:R3:W-:Y:S01]  /*1e60*/  @!P3 STG.E.64 desc[UR10][R24.64], R22 ;  /* 0x000000161800b986 */ /* 0x0007e2000c101b0a */
[----:B------:R-:W-:Y:S02]  /*1e70*/  ISETP.LT.OR P3, PT, R76, 0x2, !P0 ;  /* 0x000000024c00780c */ /* 0x000fe40004761670 */
[----:B0-----:R-:W-:-:S05]  /*1e80*/  @!P6 LEA R37, R62, R85, 0x2 ;  /* 0x000000553e25e211 */ /* 0x001fca00078e10ff */
[----:B--2---:R-:W-:-:S06]  /*1e90*/  @!P6 IMAD.WIDE R36, R37, 0x8, R60 ;  /* 0x000000082524e825 */ /* 0x004fcc00078e023c */
[----:B------:R-:W1:Y:S01]  /*1ea0*/  @!P3 LDC R58, c[0x0][0x3c4] ;  /* 0x0000f100ff3abb82 */ /* 0x000e620000000800 */
[----:B------:R0:W-:Y:S01]  /*1eb0*/  @!P6 STG.E.64 desc[UR10][R36.64], R10 ;  /* 0x0000000a2400e986 */ /* 0x0001e2000c101b0a */
[----:B------:R-:W-:-:S06]  /*1ec0*/  ISETP.LT.OR P6, PT, R76, 0x3, !P1 ;  /* 0x000000034c00780c */ /* 0x000fcc0004fc1670 */
[----:B------:R-:W2:Y:S08]  /*1ed0*/  @!P3 LDC.64 R46, c[0x0][0x380] ;  /* 0x0000e000ff2ebb82 */ /* 0x000eb00000000a00 */
[----:B------:R-:W3:Y:S01]  /*1ee0*/  @!P6 LDC.64 R48, c[0x0][0x380] ;  /* 0x0000e000ff30eb82 */ /* 0x000ee20000000a00 */
[----:B-1----:R-:W-:Y:S02]  /*1ef0*/  @!P3 IMAD R13, R58, 0x5, R85 ;  /* 0x000000053a0db824 */ /* 0x002fe400078e0255 */
[----:B------:R-:W-:-:S02]  /*1f00*/  VIADD R85, R85, UR4 ;  /* 0x0000000455557c36 */ /* 0x000fc40008000000 */
[----:B--2---:R-:W-:-:S05]  /*1f10*/  @!P3 IMAD.WIDE R12, R13, 0x8, R46 ;  /* 0x000000080d0cb825 */ /* 0x004fca00078e022e */
[----:B------:R1:W-:Y:S01]  /*1f20*/  @!P3 STG.E.64 desc[UR10][R12.64], R72 ;  /* 0x000000480c00b986 */ /* 0x0003e2000c101b0a */
[----:B------:R-:W-:Y:S01]  /*1f30*/  ISETP.GE.AND P3, PT, R77, 0x2, PT ;  /* 0x000000024d00780c */ /* 0x000fe20003f66270 */
[----:B---3--:R-:W-:-:S05]  /*1f40*/  @!P6 IMAD.WIDE R22, R85, 0x8, R48 ;  /* 0x000000085516e825 */ /* 0x008fca00078e0230 */
[----:B------:R2:W-:Y:S01]  /*1f50*/  @!P6 STG.E.64 desc[UR10][R22.64], R56 ;  /* 0x000000381600e986 */ /* 0x0005e2000c101b0a */
[----:B------:R-:W-:-:S13]  /*1f60*/  ISETP.LT.OR P6, PT, R76, 0x3, !P3 ;  /* 0x000000034c00780c */ /* 0x000fda0005fc1670 */
[----:B------:R-:W3:Y:S08]  /*1f70*/  @!P6 LDC R24, c[0x0][0x3c4] ;  /* 0x0000f100ff18eb82 */ /* 0x000ef00000000800 */
[----:B0-----:R-:W0:Y:S01]  /*1f80*/  @!P6 LDC.64 R10, c[0x0][0x380] ;  /* 0x0000e000ff0aeb82 */ /* 0x001e220000000a00 */
[----:B---3--:R-:W-:-:S04]  /*1f90*/  @!P6 IMAD.IADD R25, R85, 0x1, R24 ;  /* 0x000000015519e824 */ /* 0x008fc800078e0218 */
[----:B0-----:R-:W-:-:S05]  /*1fa0*/  @!P6 IMAD.WIDE R10, R25, 0x8, R10 ;  /* 0x00000008190ae825 */ /* 0x001fca00078e020a */
[----:B------:R0:W-:Y:S01]  /*1fb0*/  @!P6 STG.E.64 desc[UR10][R10.64], R44 ;  /* 0x0000002c0a00e986 */ /* 0x0001e2000c101b0a */
[----:B------:R-:W-:-:S13]  /*1fc0*/  ISETP.GE.AND P6, PT, R82, 0x3, PT ;  /* 0x000000035200780c */ /* 0x000fda0003fc6270 */
[----:B------:R-:W3:Y:S08]  /*1fd0*/  @P6 LDC R24, c[0x0][0x3c4] ;  /* 0x0000f100ff186b82 */ /* 0x000ef00000000800 */
[----:B-1----:R-:W1:Y:S01]  /*1fe0*/  @P6 LDC.64 R12, c[0x0][0x380] ;  /* 0x0000e000ff0c6b82 */ /* 0x002e620000000a00 */
[----:B---3--:R-:W-:-:S05]  /*1ff0*/  @P6 LEA R25, R24, R85, 0x1 ;  /* 0x0000005518196211 */ /* 0x008fca00078e08ff */
[----:B-1----:R-:W-:-:S05]  /*2000*/  @P6 IMAD.WIDE R12, R25, 0x8, R12 ;  /* 0x00000008190c6825 */ /* 0x002fca00078e020c */
[----:B------:R1:W-:Y:S01]  /*2010*/  @P6 STG.E.64 desc[UR10][R12.64], R32 ;  /* 0x000000200c006986 */ /* 0x0003e2000c101b0a */
[----:B------:R-:W-:-:S13]  /*2020*/  ISETP.LT.OR P6, PT, R76, 0x3, !P4 ;  /* 0x000000034c00780c */ /* 0x000fda00067c1670 */
[----:B------:R-:W3:Y:S08]  /*2030*/  @!P6 LDC R24, c[0x0][0x3c4] ;  /* 0x0000f100ff18eb82 */ /* 0x000ef00000000800 */
[----:B--2---:R-:W0:Y:S01]  /*2040*/  @!P6 LDC.64 R22, c[0x0][0x380] ;  /* 0x0000e000ff16eb82 */ /* 0x004e220000000a00 */
[----:B---3--:R-:W-:-:S04]  /*2050*/  @!P6 IMAD R25, R24, 0x3, R85 ;  /* 0x000000031819e824 */ /* 0x008fc800078e0255 */
[----:B0-----:R-:W-:-:S05]  /*2060*/  @!P6 IMAD.WIDE R10, R25, 0x8, R22 ;  /* 0x00000008190ae825 */ /* 0x001fca00078e0216 */
[----:B------:R0:W-:Y:S01]  /*2070*/  @!P6 STG.E.64 desc[UR10][R10.64], R20 ;  /* 0x000000140a00e986 */ /* 0x0001e2000c101b0a */
[----:B------:R-:W-:-:S13]  /*2080*/  ISETP.LT.OR P6, PT, R76, 0x3, !P2 ;  /* 0x000000034c00780c */ /* 0x000fda00057c1670 */
[----:B------:R-:W2:Y:S08]  /*2090*/  @!P6 LDC R24, c[0x0][0x3c4] ;  /* 0x0000f100ff18eb82 */ /* 0x000eb00000000800 */
[----:B------:R-:W1:Y:S01]  /*20a0*/  @!P6 LDC.64 R22, c[0x0][0x380] ;  /* 0x0000e000ff16eb82 */ /* 0x000e620000000a00 */
[----:B--2---:R-:W-:-:S04]  /*20b0*/  @!P6 IMAD R25, R24, 0x4, R85 ;  /* 0x000000041819e824 */ /* 0x004fc800078e0255 */
[----:B-1----:R-:W-:-:S05]  /*20c0*/  @!P6 IMAD.WIDE R12, R25, 0x8, R22 ;  /* 0x00000008190ce825 */ /* 0x002fca00078e0216 */
[----:B------:R1:W-:Y:S01]  /*20d0*/  @!P6 STG.E.64 desc[UR10][R12.64], R8 ;  /* 0x000000080c00e986 */ /* 0x0003e2000c101b0a */
[----:B------:R-:W-:-:S13]  /*20e0*/  ISETP.LT.OR P6, PT, R76, 0x3, !P0 ;  /* 0x000000034c00780c */ /* 0x000fda00047c1670 */
[----:B------:R-:W2:Y:S08]  /*20f0*/  @!P6 LDC R24, c[0x0][0x3c4] ;  /* 0x0000f100ff18eb82 */ /* 0x000eb00000000800 */
[----:B------:R-:W0:Y:S01]  /*2100*/  @!P6 LDC.64 R22, c[0x0][0x380] ;  /* 0x0000e000ff16eb82 */ /* 0x000e220000000a00 */
[----:B--2---:R-:W-:Y:S02]  /*2110*/  @!P6 IMAD R25, R24, 0x5, R85 ;  /* 0x000000051819e824 */ /* 0x004fe400078e0255 */
[----:B------:R-:W-:-:S02]  /*2120*/  VIADD R85, R85, UR4 ;  /* 0x0000000455557c36 */ /* 0x000fc40008000000 */
[----:B0-----:R-:W-:-:S05]  /*2130*/  @!P6 IMAD.WIDE R10, R25, 0x8, R22 ;  /* 0x00000008190ae825 */ /* 0x001fca00078e0216 */
[----:B------:R0:W-:Y:S01]  /*2140*/  @!P6 STG.E.64 desc[UR10][R10.64], R70 ;  /* 0x000000460a00e986 */ /* 0x0001e2000c101b0a */
[----:B------:R-:W-:-:S13]  /*2150*/  ISETP.LT.OR P6, PT, R76, 0x4, !P1 ;  /* 0x000000044c00780c */ /* 0x000fda0004fc1670 */
[----:B------:R-:W2:Y:S02]  /*2160*/  @!P6 LDC.64 R20, c[0x0][0x380] ;  /* 0x0000e000ff14eb82 */ /* 0x000ea40000000a00 */
[----:B--2---:R-:W-:-:S05]  /*2170*/  @!P6 IMAD.WIDE R20, R85, 0x8, R20 ;  /* 0x000000085514e825 */ /* 0x004fca00078e0214 */
[----:B------:R2:W-:Y:S01]  /*2180*/  @!P6 STG.E.64 desc[UR10][R20.64], R54 ;  /* 0x000000361400e986 */ /* 0x0005e2000c101b0a */
[----:B------:R-:W-:-:S13]  /*2190*/  ISETP.LT.OR P6, PT, R76, 0x4, !P3 ;  /* 0x000000044c00780c */ /* 0x000fda0005fc1670 */
[----:B-1----:R-:W1:Y:S08]  /*21a0*/  @!P6 LDC R12, c[0x0][0x3c4] ;  /* 0x0000f100ff0ceb82 */ /* 0x002e700000000800 */
[----:B------:R-:W3:Y:S01]  /*21b0*/  @!P6 LDC.64 R8, c[0x0][0x380] ;  /* 0x0000e000ff08eb82 */ /* 0x000ee20000000a00 */
[----:B-1----:R-:W-:-:S05]  /*21c0*/  @!P6 IADD3 R13, PT, PT, R85, R12, RZ ;  /* 0x0000000c550de210 */ /* 0x002fca0007ffe0ff */
[----:B---3--:R-:W-:-:S05]  /*21d0*/  @!P6 IMAD.WIDE R8, R13, 0x8, R8 ;  /* 0x000000080d08e825 */ /* 0x008fca00078e0208 */
[----:B------:R1:W-:Y:S01]  /*21e0*/  @!P6 STG.E.64 desc[UR10][R8.64], R42 ;  /* 0x0000002a0800e986 */ /* 0x0003e2000c101b0a */
[----:B------:R-:W-:-:S13]  /*21f0*/  ISETP.LT.OR P6, PT, R76, 0x4, !P5 ;  /* 0x000000044c00780c */ /* 0x000fda0006fc1670 */
[----:B------:R-:W3:Y:S08]  /*2200*/  @!P6 LDC R12, c[0x0][0x3c4] ;  /* 0x0000f100ff0ceb82 */ /* 0x000ef00000000800 */
[----:B0-----:R-:W0:Y:S01]  /*2210*/  @!P6 LDC.64 R10, c[0x0][0x380] ;  /* 0x0000e000ff0aeb82 */ /* 0x001e220000000a00 */
[----:B---3--:R-:W-:-:S04]  /*2220*/  @!P6 IMAD R13, R12, 0x2, R85 ;  /* 0x000000020c0de824 */ /* 0x008fc800078e0255 */
[----:B0-----:R-:W-:-:S05]  /*2230*/  @!P6 IMAD.WIDE R10, R13, 0x8, R10 ;  /* 0x000000080d0ae825 */ /* 0x001fca00078e020a */
[----:B------:R0:W-:Y:S01]  /*2240*/  @!P6 STG.E.64 desc[UR10][R10.64], R30 ;  /* 0x0000001e0a00e986 */ /* 0x0001e2000c101b0a */
[----:B------:R-:W-:-:S13]  /*2250*/  ISETP.GE.AND P6, PT, R82, 0x4, PT ;  /* 0x000000045200780c */ /* 0x000fda0003fc6270 */
[----:B--2---:R-:W2:Y:S08]  /*2260*/  @P6 LDC R20, c[0x0][0x3c4] ;  /* 0x0000f100ff146b82 */ /* 0x004eb00000000800 */
[----:B------:R-:W1:Y:S01]  /*2270*/  @P6 LDC.64 R12, c[0x0][0x380] ;  /* 0x0000e000ff0c6b82 */ /* 0x000e620000000a00 */
[----:B--2---:R-:W-:-:S04]  /*2280*/  @P6 IMAD R21, R20, 0x3, R85 ;  /* 0x0000000314156824 */ /* 0x004fc800078e0255 */
[----:B-1----:R-:W-:-:S05]  /*2290*/  @P6 IMAD.WIDE R8, R21, 0x8, R12 ;  /* 0x0000000815086825 */ /* 0x002fca00078e020c */
[----:B------:R1:W-:Y:S01]  /*22a0*/  @P6 STG.E.64 desc[UR10][R8.64], R18 ;  /* 0x0000001208006986 */ /* 0x0003e2000c101b0a */
[----:B------:R-:W-:Y:S02]  /*22b0*/  ISETP.LT.OR P6, PT, R76, 0x4, !P2 ;  /* 0x000000044c00780c */ /* 0x000fe400057c1670 */
[----:B------:R-:W-:-:S11]  /*22c0*/  ISETP.LT.OR P2, PT, R0, 0x6, !P2 ;  /* 0x000000060000780c */ /* 0x000fd60005741670 */
[----:B------:R-:W2:Y:S08]  /*22d0*/  @!P6 LDC R20, c[0x0][0x3c4] ;  /* 0x0000f100ff14eb82 */ /* 0x000eb00000000800 */
[----:B------:R-:W0:Y:S08]  /*22e0*/  @!P6 LDC.64 R12, c[0x0][0x380] ;  /* 0x0000e000ff0ceb82 */ /* 0x000e300000000a00 */
[----:B------:R-:W3:Y:S01]  /*22f0*/  @!P2 LDC R36, c[0x0][0x3c4] ;  /* 0x0000f100ff24ab82 */ /* 0x000ee20000000800 */
[----:B--2---:R-:W-:-:S07]  /*2300*/  @!P6 IMAD R21, R20, 0x4, R85 ;  /* 0x000000041415e824 */ /* 0x004fce00078e0255 */
[----:B------:R-:W2:Y:S01]  /*2310*/  @!P2 LDC.64 R22, c[0x0][0x380] ;  /* 0x0000e000ff16ab82 */ /* 0x000ea20000000a00 */
[----:B0-----:R-:W-:-:S05]  /*2320*/  @!P6 IMAD.WIDE R10, R21, 0x8, R12 ;  /* 0x00000008150ae825 */ /* 0x001fca00078e020c */
[----:B------:R0:W-:Y:S01]  /*2330*/  @!P6 STG.E.64 desc[UR10][R10.64], R6 ;  /* 0x000000060a00e986 */ /* 0x0001e2000c101b0a */
[C---:B------:R-:W-:Y:S02]  /*2340*/  ISETP.LT.OR P6, PT, R76.reuse, 0x4, !P0 ;  /* 0x000000044c00780c */ /* 0x040fe400047c1670 */
[----:B------:R-:W-:-:S11]  /*2350*/  ISETP.LT.OR P0, PT, R76, 0x5, !P0 ;  /* 0x000000054c00780c */ /* 0x000fd60004701670 */
[----:B------:R-:W4:Y:S08]  /*2360*/  @!P6 LDC R20, c[0x0][0x3c4] ;  /* 0x0000f100ff14eb82 */ /* 0x000f300000000800 */
[----:B------:R-:W1:Y:S01]  /*2370*/  @!P6 LDC.64 R12, c[0x0][0x380] ;  /* 0x0000e000ff0ceb82 */ /* 0x000e620000000a00 */
[----:B----4-:R-:W-:Y:S01]  /*2380*/  @!P6 IMAD R21, R20, 0x5, R85 ;  /* 0x000000051415e824 */ /* 0x010fe200078e0255 */
[----:B------:R-:W-:-:S03]  /*2390*/  IADD3 R85, PT, PT, R85, UR4, RZ ;  /* 0x0000000455557c10 */ /* 0x000fc6000fffe0ff */
[----:B-1----:R-:W-:-:S05]  /*23a0*/  @!P6 IMAD.WIDE R8, R21, 0x8, R12 ;  /* 0x000000081508e825 */ /* 0x002fca00078e020c */
[----:B------:R1:W-:Y:S01]  /*23b0*/  @!P6 STG.E.64 desc[UR10][R8.64], R68 ;  /* 0x000000440800e986 */ /* 0x0003e2000c101b0a */
[----:B------:R-:W-:Y:S02]  /*23c0*/  ISETP.LT.OR P6, PT, R76, 0x5, !P1 ;  /* 0x000000054c00780c */ /* 0x000fe40004fc1670 */
[----:B------:R-:W-:-:S11]  /*23d0*/  ISETP.LT.OR P1, PT, R0, 0x6, !P1 ;  /* 0x000000060000780c */ /* 0x000fd60004f21670 */
[----:B------:R-:W4:Y:S02]  /*23e0*/  @!P6 LDC.64 R12, c[0x0][0x380] ;  /* 0x0000e000ff0ceb82 */ /* 0x000f240000000a00 */
[----:B----4-:R-:W-:-:S05]  /*23f0*/  @!P6 IMAD.WIDE R12, R85, 0x8, R12 ;  /* 0x00000008550ce825 */ /* 0x010fca00078e020c */
[----:B------:R4:W-:Y:S01]  /*2400*/  @!P6 STG.E.64 desc[UR10][R12.64], R52 ;  /* 0x000000340c00e986 */ /* 0x0009e2000c101b0a */
[----:B------:R-:W-:Y:S02]  /*2410*/  ISETP.LT.OR P6, PT, R76, 0x5, !P3 ;  /* 0x000000054c00780c */ /* 0x000fe40005fc1670 */
[----:B------:R-:W-:-:S11]  /*2420*/  ISETP.LT.OR P3, PT, R0, 0x6, !P3 ;  /* 0x000000060000780c */ /* 0x000fd60005f61670 */
[----:B0-----:R-:W0:Y:S08]  /*2430*/  @!P6 LDC R10, c[0x0][0x3c4] ;  /* 0x0000f100ff0aeb82 */ /* 0x001e300000000800 */
[----:B------:R-:W5:Y:S08]  /*2440*/  @!P6 LDC.64 R6, c[0x0][0x380] ;  /* 0x0000e000ff06eb82 */ /* 0x000f700000000a00 */
[----:B------:R-:W2:Y:S01]  /*2450*/  @!P3 LDC R30, c[0x0][0x3c4] ;  /* 0x0000f100ff1ebb82 */ /* 0x000ea20000000800 */
[----:B0-----:R-:W-:-:S04]  /*2460*/  @!P6 IMAD.IADD R11, R85, 0x1, R10 ;  /* 0x00000001550be824 */ /* 0x001fc800078e020a */
[----:B-----5:R-:W-:-:S05]  /*2470*/  @!P6 IMAD.WIDE R6, R11, 0x8, R6 ;  /* 0x000000080b06e825 */ /* 0x020fca00078e0206 */
[----:B------:R-:W-:Y:S01]  /*2480*/  @!P6 STG.E.64 desc[UR10][R6.64], R40 ;  /* 0x000000280600e986 */ /* 0x000fe2000c101b0a */
[----:B------:R-:W-:Y:S02]  /*2490*/  ISETP.LT.OR P6, PT, R76, 0x5, !P5 ;  /* 0x000000054c00780c */ /* 0x000fe40006fc1670 */
[----:B------:R-:W-:-:S11]  /*24a0*/  ISETP.LT.OR P5, PT, R0, 0x6, !P5 ;  /* 0x000000060000780c */ /* 0x000fd60006fa1670 */
[----:B------:R-:W0:Y:S08]  /*24b0*/  @!P6 LDC R10, c[0x0][0x3c4] ;  /* 0x0000f100ff0aeb82 */ /* 0x000e300000000800 */
[----:B-1----:R-:W1:Y:S08]  /*24c0*/  @!P6 LDC.64 R8, c[0x0][0x380] ;  /* 0x0000e000ff08eb82 */ /* 0x002e700000000a00 */
[----:B------:R-:W5:Y:S01]  /*24d0*/  @!P5 LDC R32, c[0x0][0x3c4] ;  /* 0x0000f100ff20db82 */ /* 0x000f620000000800 */
[----:B0-----:R-:W-:-:S07]  /*24e0*/  @!P6 IMAD R11, R10, 0x2, R85 ;  /* 0x000000020a0be824 */ /* 0x001fce00078e0255 */
[----:B------:R-:W0:Y:S01]  /*24f0*/  @!P5 LDC.64 R18, c[0x0][0x380] ;  /* 0x0000e000ff12db82 */ /* 0x000e220000000a00 */
[----:B-1----:R-:W-:-:S05]  /*2500*/  @!P6 IMAD.WIDE R8, R11, 0x8, R8 ;  /* 0x000000080b08e825 */ /* 0x002fca00078e0208 */
[----:B------:R1:W-:Y:S01]  /*2510*/  @!P6 STG.E.64 desc[UR10][R8.64], R28 ;  /* 0x0000001c0800e986 */ /* 0x0003e2000c101b0a */
[----:B------:R-:W-:Y:S02]  /*2520*/  ISETP.LT.OR P6, PT, R76, 0x5, !P4 ;  /* 0x000000054c00780c */ /* 0x000fe400067c1670 */
[----:B------:R-:W-:Y:S02]  /*2530*/  ISETP.LT.OR P4, PT, R0, 0x6, !P4 ;  /* 0x000000060000780c */ /* 0x000fe40006781670 */
[----:B------:R-:W-:-:S09]  /*2540*/  VIMNMX R0, PT, PT, R75, R0, PT ;  /* 0x000000004b007248 */ /* 0x000fd20003fe0100 */
[----:B----4-:R-:W4:Y:S08]  /*2550*/  @!P6 LDC R12, c[0x0][0x3c4] ;  /* 0x0000f100ff0ceb82 */ /* 0x010f300000000800 */
[----:B------:R-:W3:Y:S08]  /*2560*/  @!P6 LDC.64 R10, c[0x0][0x380] ;  /* 0x0000e000ff0aeb82 */ /* 0x000ef00000000a00 */
[----:B-1----:R-:W1:Y:S01]  /*2570*/  @!P0 LDC R28, c[0x0][0x3c4] ;  /* 0x0000f100ff1c8b82 */ /* 0x002e620000000800 */
[----:B----4-:R-:W-:-:S07]  /*2580*/  @!P6 IMAD R13, R12, 0x3, R85 ;  /* 0x000000030c0de824 */ /* 0x010fce00078e0255 */
[----:B------:R-:W4:Y:S01]  /*2590*/  @!P4 LDC R34, c[0x0][0x3c4] ;  /* 0x0000f100ff22cb82 */ /* 0x000f220000000800 */
[----:B---3--:R-:W-:-:S07]  /*25a0*/  @!P6 IMAD.WIDE R6, R13, 0x8, R10 ;  /* 0x000000080d06e825 */ /* 0x008fce00078e020a */
[----:B------:R-:W3:Y:S01]  /*25b0*/  @!P4 LDC.64 R20, c[0x0][0x380] ;  /* 0x0000e000ff14cb82 */ /* 0x000ee20000000a00 */
[----:B------:R2:W-:Y:S01]  /*25c0*/  @!P6 STG.E.64 desc[UR10][R6.64], R16 ;  /* 0x000000100600e986 */ /* 0x0005e2000c101b0a */
[----:B------:R-:W-:Y:S01]  /*25d0*/  ISETP.GE.AND P6, PT, R82, 0x5, PT ;  /* 0x000000055200780c */ /* 0x000fe20003fc6270 */
[----:B-1----:R-:W-:-:S05]  /*25e0*/  @!P0 IMAD R25, R28, 0x5, R85 ;  /* 0x000000051c198824 */ /* 0x002fca00078e0255 */
[----:B------:R-:W1:Y:S08]  /*25f0*/  @!P0 LDC.64 R10, c[0x0][0x380] ;  /* 0x0000e000ff0a8b82 */ /* 0x000e700000000a00 */
[----:B------:R-:W0:Y:S08]  /*2600*/  @!P1 LDC.64 R12, c[0x0][0x380] ;  /* 0x0000e000ff0c9b82 */ /* 0x000e300000000a00 */
[----:B------:R-:W5:Y:S08]  /*2610*/  @P6 LDC R24, c[0x0][0x3c4] ;  /* 0x0000f100ff186b82 */ /* 0x000f700000000800 */
[----:B------:R-:W3:Y:S08]  /*2620*/  @P6 LDC.64 R8, c[0x0][0x380] ;  /* 0x0000e000ff086b82 */ /* 0x000ef00000000a00 */
[----:B--2---:R-:W2:Y:S01]  /*2630*/  @!P3 LDC.64 R16, c[0x0][0x380] ;  /* 0x0000e000ff10bb82 */ /* 0x004ea20000000a00 */
[----:B-----5:R-:W-:Y:S01]  /*2640*/  @P6 LEA R7, R24, R85, 0x2 ;  /* 0x0000005518076211 */ /* 0x020fe200078e10ff */
[----:B------:R-:W-:-:S04]  /*2650*/  VIADD R85, R85, UR4 ;  /* 0x0000000455557c36 */ /* 0x000fc80008000000 */
[--C-:B----4-:R-:W-:Y:S01]  /*2660*/  @!P4 IMAD R31, R34, 0x3, R85.reuse ;  /* 0x00000003221fc824 */ /* 0x110fe200078e0255 */
[----:B------:R-:W-:Y:S01]  /*2670*/  @!P5 LEA R29, R32, R85, 0x1 ;  /* 0x00000055201dd211 */ /* 0x000fe200078e08ff */
[----:B------:R-:W-:Y:S02]  /*2680*/  @!P2 IMAD R33, R36, 0x4, R85 ;  /* 0x000000042421a824 */ /* 0x000fe400078e0255 */
[----:B---3--:R-:W-:-:S04]  /*2690*/  @P6 IMAD.WIDE R6, R7, 0x8, R8 ;  /* 0x0000000807066825 */ /* 0x008fc800078e0208 */
[----:B-1----:R-:W-:Y:S01]  /*26a0*/  @!P0 IMAD.WIDE R8, R25, 0x8, R10 ;  /* 0x0000000819088825 */ /* 0x002fe200078e020a */
[----:B------:R1:W-:Y:S01]  /*26b0*/  @P6 STG.E.64 desc[UR10][R6.64], R4 ;  /* 0x0000000406006986 */ /* 0x0003e2000c101b0a */
[----:B------:R-:W-:Y:S02]  /*26c0*/  ISETP.GE.AND P6, PT, R0, 0x6, PT ;  /* 0x000000060000780c */ /* 0x000fe40003fc6270 */
[C---:B------:R-:W-:Y:S01]  /*26d0*/  @!P3 IMAD.IADD R25, R85.reuse, 0x1, R30 ;  /* 0x000000015519b824 */ /* 0x040fe200078e021e */
[----:B------:R3:W-:Y:S01]  /*26e0*/  @!P0 STG.E.64 desc[UR10][R8.64], R66 ;  /* 0x0000004208008986 */ /* 0x0007e2000c101b0a */
[----:B0-----:R-:W-:-:S04]  /*26f0*/  @!P1 IMAD.WIDE R10, R85, 0x8, R12 ;  /* 0x00000008550a9825 */ /* 0x001fc800078e020c */
[----:B--2---:R-:W-:Y:S01]  /*2700*/  @!P3 IMAD.WIDE R12, R25, 0x8, R16 ;  /* 0x00000008190cb825 */ /* 0x004fe200078e0210 */
[----:B------:R3:W-:Y:S03]  /*2710*/  @!P1 STG.E.64 desc[UR10][R10.64], R50 ;  /* 0x000000320a009986 */ /* 0x0007e6000c101b0a */
[----:B------:R-:W-:Y:S01]  /*2720*/  @!P5 IMAD.WIDE R16, R29, 0x8, R18 ;  /* 0x000000081d10d825 */ /* 0x000fe200078e0212 */
[----:B------:R3:W-:Y:S03]  /*2730*/  @!P3 STG.E.64 desc[UR10][R12.64], R38 ;  /* 0x000000260c00b986 */ /* 0x0007e6000c101b0a */
[----:B------:R-:W-:Y:S01]  /*2740*/  @!P4 IMAD.WIDE R18, R31, 0x8, R20 ;  /* 0x000000081f12c825 */ /* 0x000fe200078e0214 */
[----:B------:R3:W-:Y:S03]  /*2750*/  @!P5 STG.E.64 desc[UR10][R16.64], R26 ;  /* 0x0000001a1000d986 */ /* 0x0007e6000c101b0a */
[----:B-1----:R-:W-:Y:S01]  /*2760*/  @!P2 IMAD.WIDE R4, R33, 0x8, R22 ;  /* 0x000000082104a825 */ /* 0x002fe200078e0216 */
[----:B------:R3:W-:Y:S04]  /*2770*/  @!P4 STG.E.64 desc[UR10][R18.64], R14 ;  /* 0x0000000e1200c986 */ /* 0x0007e8000c101b0a */
[----:B------:R3:W-:Y:S01]  /*2780*/  @!P2 STG.E.64 desc[UR10][R4.64], R2 ;  /* 0x000000020400a986 */ /* 0x0007e2000c101b0a */
[----:B------:R-:W-:Y:S05]  /*2790*/  @!P6 EXIT ;  /* 0x000000000000e94d */ /* 0x000fea0003800000 */
[----:B------:R-:W0:Y:S08]  /*27a0*/  LDC R0, c[0x0][0x3c4] ;  /* 0x0000f100ff007b82 */ /* 0x000e300000000800 */
[----:B---3--:R-:W1:Y:S01]  /*27b0*/  LDC.64 R2, c[0x0][0x380] ;  /* 0x0000e000ff027b82 */ /* 0x008e620000000a00 */
[----:B0-----:R-:W-:-:S04]  /*27c0*/  IMAD R5, R0, 0x5, R85 ;  /* 0x0000000500057824 */ /* 0x001fc800078e0255 */
[----:B-1----:R-:W-:-:S05]  /*27d0*/  IMAD.WIDE R2, R5, 0x8, R2 ;  /* 0x0000000805027825 */ /* 0x002fca00078e0202 */
[----:B------:R-:W-:Y:S01]  /*27e0*/  STG.E.64 desc[UR10][R2.64], R64 ;  /* 0x0000004002007986 */ /* 0x000fe2000c101b0a */
[----:B------:R-:W-:Y:S05]  /*27f0*/  EXIT ;  /* 0x000000000000794d */ /* 0x000fea0003800000 */
.L_x_38:
        /* <DEDUP_REMOVED lines=16> */
.L_x_54:


//--------------------- .text._Z11kernel__2_1PdS_S_iiiiiiiiiiiiii --------------------------
	.section	.text._Z11kernel__2_1PdS_S_iiiiiiiiiiiiii,"ax",@progbits
	.align	128
        .global         _Z11kernel__2_1PdS_S_iiiiiiiiiiiiii
        .type           _Z11kernel__2_1PdS_S_iiiiiiiiiiiiii,@function
        .size           _Z11kernel__2_1PdS_S_iiiiiiiiiiiiii,(.L_x_55 - _Z11kernel__2_1PdS_S_iiiiiiiiiiiiii)
        .other          _Z11kernel__2_1PdS_S_iiiiiiiiiiiiii,@"STO_CUDA_ENTRY STV_DEFAULT"
_Z11kernel__2_1PdS_S_iiiiiiiiiiiiii:
.text._Z11kernel__2_1PdS_S_iiiiiiiiiiiiii:
[----:B------:R-:W-:Y:S08]  /*0000*/  LDC R1, c[0x0][0x37c] ;  /* 0x0000df00ff017b82 */ /* 0x000ff00000000800 */
[----:B------:R-:W0:Y:S01]  /*0010*/  LDC R8, c[0x0][0x3ac] ;  /* 0x0000eb00ff087b82 */ /* 0x000e220000000800 */
[----:B------:R-:W0:Y:S01]  /*0020*/  LDCU.64 UR4, c[0x0][0x3b0] ;  /* 0x00007600ff0477ac */ /* 0x000e220008000a00 */
[----:B------:R-:W-:-:S02]  /*0030*/  CS2R R76, SRZ ;  /* 0x00000000004c7805 */ /* 0x000fc4000001ff00 */
[----:B------:R-:W-:Y:S02]  /*0040*/  CS2R R42, SRZ ;  /* 0x00000000002a7805 */ /* 0x000fe4000001ff00 */
[----:B------:R-:W-:Y:S01]  /*0050*/  CS2R R110, SRZ ;  /* 0x00000000006e7805 */ /* 0x000fe2000001ff00 */
[----:B------:R-:W1:Y:S01]  /*0060*/  LDCU UR6, c[0x0][0x3cc] ;  /* 0x00007980ff0677ac */ /* 0x000e620008000800 */
        /* <DEDUP_REMOVED lines=17> */
[----:B-1----:R-:W-:Y:S01]  /*0180*/  UISETP.GE.AND UP0, UPT, UR6, 0x1, UPT ;  /* 0x000000010600788c */ /* 0x002fe2000bf06270 */
[----:B0-----:R-:W-:Y:S01]  /*0190*/  IMAD R0, R8, UR4, RZ ;  /* 0x0000000408007c24 */ /* 0x001fe2000f8e02ff */
[----:B------:R-:W0:Y:S01]  /*01a0*/  S2UR UR4, SR_CTAID.X ;  /* 0x00000000000479c3 */ /* 0x000e220000002500 */
[----:B------:R-:W-:Y:S02]  /*01b0*/  CS2R R80, SRZ ;  /* 0x0000000000507805 */ /* 0x000fe4000001ff00 */
[----:B------:R-:W-:Y:S01]  /*01c0*/  CS2R R70, SRZ ;  /* 0x0000000000467805 */ /* 0x000fe2000001ff00 */
[----:B------:R-:W-:Y:S01]  /*01d0*/  IMAD R4, R0, UR5, RZ ;  /* 0x0000000500047c24 */ /* 0x000fe2000f8e02ff */
[----:B------:R-:W-:Y:S01]  /*01e0*/  IABS R10, R0 ;  /* 0x00000000000a7213 */ /* 0x000fe20000000000 */
[----:B------:R-:W1:Y:S01]  /*01f0*/  LDCU UR5, c[0x0][0x39c] ;  /* 0x00007380ff0577ac */ /* 0x000e620008000800 */
[----:B------:R-:W-:Y:S01]  /*0200*/  CS2R R72, SRZ ;  /* 0x0000000000487805 */ /* 0x000fe2000001ff00 */
[----:B------:R-:W2:Y:S01]  /*0210*/  I2F.U32.RP R5, R4 ;  /* 0x0000000400057306 */ /* 0x000ea20000209000 */
[----:B------:R-:W-:Y:S01]  /*0220*/  IMAD.MOV R7, RZ, RZ, -R4 ;  /* 0x000000ffff077224 */ /* 0x000fe200078e0a04 */
[----:B------:R-:W-:-:S02]  /*0230*/  ISETP.NE.U32.AND P2, PT, R4, RZ, PT ;  /* 0x000000ff0400720c */ /* 0x000fc40003f45070 */
[----:B------:R-:W-:Y:S02]  /*0240*/  CS2R R74, SRZ ;  /* 0x00000000004a7805 */ /* 0x000fe4000001ff00 */
[----:B------:R-:W-:Y:S02]  /*0250*/  CS2R R90, SRZ ;  /* 0x00000000005a7805 */ /* 0x000fe4000001ff00 */
[----:B------:R-:W-:Y:S02]  /*0260*/  CS2R R24, SRZ ;  /* 0x0000000000187805 */ /* 0x000fe4000001ff00 */
[----:B------:R-:W-:Y:S02]  /*0270*/  CS2R R82, SRZ ;  /* 0x0000000000527805 */ /* 0x000fe4000001ff00 */
[----:B------:R-:W-:Y:S01]  /*0280*/  CS2R R94, SRZ ;  /* 0x00000000005e7805 */ /* 0x000fe2000001ff00 */
[----:B------:R-:W3:Y:S01]  /*0290*/  I2F.RP R6, R10 ;  /* 0x0000000a00067306 */ /* 0x000ee20000209400 */
[----:B------:R-:W-:-:S02]  /*02a0*/  CS2R R20, SRZ ;  /* 0x0000000000147805 */ /* 0x000fc4000001ff00 */
[----:B------:R-:W-:Y:S02]  /*02b0*/  CS2R R34, SRZ ;  /* 0x0000000000227805 */ /* 0x000fe4000001ff00 */
[----:B------:R-:W-:Y:S02]  /*02c0*/  CS2R R104, SRZ ;  /* 0x0000000000687805 */ /* 0x000fe4000001ff00 */
[----:B------:R-:W-:Y:S02]  /*02d0*/  CS2R R84, SRZ ;  /* 0x0000000000547805 */ /* 0x000fe4000001ff00 */
[----:B------:R-:W-:Y:S02]  /*02e0*/  CS2R R98, SRZ ;  /* 0x0000000000627805 */ /* 0x000fe4000001ff00 */
[----:B------:R-:W-:Y:S02]  /*02f0*/  CS2R R88, SRZ ;  /* 0x0000000000587805 */ /* 0x000fe4000001ff00 */
[----:B------:R-:W-:Y:S01]  /*0300*/  CS2R R32, SRZ ;  /* 0x0000000000207805 */ /* 0x000fe2000001ff00 */
[----:B--2---:R-:W2:Y:S01]  /*0310*/  MUFU.RCP R5, R5 ;  /* 0x0000000500057308 */ /* 0x004ea20000001000 */
[----:B------:R-:W4:Y:S07]  /*0320*/  LDCU.64 UR10, c[0x0][0x358] ;  /* 0x00006b00ff0a77ac */ /* 0x000f2e0008000a00 */
[----:B---3--:R-:W-:Y:S01]  /*0330*/  MUFU.RCP R6, R6 ;  /* 0x0000000600067308 */ /* 0x008fe20000001000 */
[----:B--2---:R-:W-:-:S07]  /*0340*/  IADD3 R2, PT, PT, R5, 0xffffffe, RZ ;  /* 0x0ffffffe05027810 */ /* 0x004fce0007ffe0ff */
[----:B------:R2:W3:Y:S02]  /*0350*/  F2I.FTZ.U32.TRUNC.NTZ R3, R2 ;  /* 0x0000000200037305 */ /* 0x0004e4000021f000 */
[----:B--2---:R-:W-:Y:S02]  /*0360*/  HFMA2 R2, -RZ, RZ, 0, 0 ;  /* 0x00000000ff027431 */ /* 0x004fe400000001ff */
[----:B---3--:R-:W-:-:S04]  /*0370*/  IMAD R7, R7, R3, RZ ;  /* 0x0000000307077224 */ /* 0x008fc800078e02ff */
[----:B------:R-:W-:-:S04]  /*0380*/  IMAD.HI.U32 R3, R3, R7, R2 ;  /* 0x0000000703037227 */ /* 0x000fc800078e0002 */
[----:B------:R-:W-:Y:S01]  /*0390*/  VIADD R2, R6, 0xffffffe ;  /* 0x0ffffffe06027836 */ /* 0x000fe20000000000 */
[----:B------:R-:W-:Y:S01]  /*03a0*/  IABS R6, R0 ;  /* 0x0000000000067213 */ /* 0x000fe20000000000 */
[----:B0-----:R-:W-:-:S04]  /*03b0*/  IMAD.HI.U32 R5, R3, UR4, RZ ;  /* 0x0000000403057c27 */ /* 0x001fc8000f8e00ff */
[----:B------:R-:W-:Y:S02]  /*03c0*/  IMAD.MOV R3, RZ, RZ, -R5 ;  /* 0x000000ffff037224 */ /* 0x000fe400078e0a05 */
[----:B------:R-:W-:Y:S02]  /*03d0*/  IMAD.MOV R6, RZ, RZ, -R6 ;  /* 0x000000ffff067224 */ /* 0x000fe400078e0a06 */
[----:B------:R-:W-:-:S05]  /*03e0*/  IMAD R3, R4, R3, UR4 ;  /* 0x0000000404037e24 */ /* 0x000fca000f8e0203 */
[----:B------:R-:W-:-:S13]  /*03f0*/  ISETP.GE.U32.AND P0, PT, R3, R4, PT ;  /* 0x000000040300720c */ /* 0x000fda0003f06070 */
[----:B------:R-:W-:Y:S02]  /*0400*/  @P0 IADD3 R3, PT, PT, -R4, R3, RZ ;  /* 0x0000000304030210 */ /* 0x000fe40007ffe1ff */
[----:B------:R-:W-:Y:S02]  /*0410*/  @P0 IADD3 R5, PT, PT, R5, 0x1, RZ ;  /* 0x0000000105050810 */ /* 0x000fe40007ffe0ff */
[----:B------:R-:W-:Y:S02]  /*0420*/  ISETP.GE.U32.AND P1, PT, R3, R4, PT ;  /* 0x000000040300720c */ /* 0x000fe40003f26070 */
[----:B------:R0:W2:Y:S02]  /*0430*/  F2I.FTZ.U32.TRUNC.NTZ R3, R2 ;  /* 0x0000000200037305 */ /* 0x0000a4000021f000 */
[----:B0-----:R-:W-:-:S09]  /*0440*/  MOV R2, RZ ;  /* 0x000000ff00027202 */ /* 0x001fd20000000f00 */
[----:B------:R-:W-:Y:S01]  /*0450*/  @P1 VIADD R5, R5, 0x1 ;  /* 0x0000000105051836 */ /* 0x000fe20000000000 */
[----:B------:R-:W-:Y:S02]  /*0460*/  @!P2 LOP3.LUT R5, RZ, R4, RZ, 0x33, !PT ;  /* 0x00000004ff05a212 */ /* 0x000fe400078e33ff */
[----:B--2---:R-:W-:-:S03]  /*0470*/  IADD3 R9, PT, PT, RZ, -R3, RZ ;  /* 0x80000003ff097210 */ /* 0x004fc60007ffe0ff */
[----:B------:R-:W-:Y:S02]  /*0480*/  IMAD.MOV R7, RZ, RZ, -R5 ;  /* 0x000000ffff077224 */ /* 0x000fe400078e0a05 */
[----:B------:R-:W-:Y:S02]  /*0490*/  IMAD R9, R9, R10, RZ ;  /* 0x0000000a09097224 */ /* 0x000fe400078e02ff */
[----:B------:R-:W-:Y:S01]  /*04a0*/  IMAD R7, R4, R7, UR4 ;  /* 0x0000000404077e24 */ /* 0x000fe2000f8e0207 */
[----:B------:R-:W0:Y:S01]  /*04b0*/  LDCU UR4, c[0x0][0x3a0] ;  /* 0x00007400ff0477ac */ /* 0x000e220008000800 */
[----:B------:R-:W-:Y:S01]  /*04c0*/  IMAD.HI.U32 R2, R3, R9, R2 ;  /* 0x0000000903027227 */ /* 0x000fe200078e0002 */
[----:B------:R-:W-:Y:S02]  /*04d0*/  IABS R9, R8 ;  /* 0x0000000800097213 */ /* 0x000fe40000000000 */
[----:B------:R-:W-:-:S04]  /*04e0*/  IABS R4, R7 ;  /* 0x0000000700047213 */ /* 0x000fc80000000000 */
[----:B------:R-:W-:Y:S02]  /*04f0*/  MOV R3, R4 ;  /* 0x0000000400037202 */ /* 0x000fe40000000f00 */
[----:B------:R-:W2:Y:S03]  /*0500*/  I2F.RP R4, R9 ;  /* 0x0000000900047306 */ /* 0x000ea60000209400 */
[----:B------:R-:W-:-:S04]  /*0510*/  IMAD.HI.U32 R2, R2, R3, RZ ;  /* 0x0000000302027227 */ /* 0x000fc800078e00ff */
[----:B------:R-:W-:-:S05]  /*0520*/  IMAD R3, R2, R6, R3 ;  /* 0x0000000602037224 */ /* 0x000fca00078e0203 */
[----:B------:R-:W-:Y:S01]  /*0530*/  ISETP.GT.U32.AND P2, PT, R10, R3, PT ;  /* 0x000000030a00720c */ /* 0x000fe20003f44070 */
[----:B--2---:R-:W2:-:S12]  /*0540*/  MUFU.RCP R4, R4 ;  /* 0x0000000400047308 */ /* 0x004e980000001000 */
[----:B------:R-:W-:Y:S02]  /*0550*/  @!P2 IMAD.IADD R3, R3, 0x1, -R10 ;  /* 0x000000010303a824 */ /* 0x000fe400078e0a0a */
[----:B------:R-:W-:Y:S01]  /*0560*/  @!P2 VIADD R2, R2, 0x1 ;  /* 0x000000010202a836 */ /* 0x000fe20000000000 */
[----:B------:R-:W-:Y:S02]  /*0570*/  ISETP.NE.AND P2, PT, R0, RZ, PT ;  /* 0x000000ff0000720c */ /* 0x000fe40003f45270 */
[----:B------:R-:W-:Y:S02]  /*0580*/  ISETP.GE.U32.AND P0, PT, R3, R10, PT ;  /* 0x0000000a0300720c */ /* 0x000fe40003f06070 */
[----:B------:R-:W-:Y:S02]  /*0590*/  LOP3.LUT R3, R7, R0, RZ, 0x3c, !PT ;  /* 0x0000000007037212 */ /* 0x000fe400078e3cff */
[----:B--2---:R-:W-:Y:S02]  /*05a0*/  IADD3 R6, PT, PT, R4, 0xffffffe, RZ ;  /* 0x0ffffffe04067810 */ /* 0x004fe40007ffe0ff */
[----:B------:R-:W-:-:S02]  /*05b0*/  ISETP.GE.AND P1, PT, R3, RZ, PT ;  /* 0x000000ff0300720c */ /* 0x000fc40003f26270 */
[----:B------:R-:W2:Y:S05]  /*05c0*/  F2I.FTZ.U32.TRUNC.NTZ R3, R6 ;  /* 0x0000000600037305 */ /* 0x000eaa000021f000 */
[----:B------:R-:W-:-:S05]  /*05d0*/  @P0 IADD3 R2, PT, PT, R2, 0x1, RZ ;  /* 0x0000000102020810 */ /* 0x000fca0007ffe0ff */
[----:B------:R-:W-:-:S05]  /*05e0*/  IMAD.MOV.U32 R12, RZ, RZ, R2 ;  /* 0x000000ffff0c7224 */ /* 0x000fca00078e0002 */
[----:B------:R-:W-:Y:S01]  /*05f0*/  @!P1 IADD3 R12, PT, PT, -R12, RZ, RZ ;  /* 0x000000ff0c0c9210 */ /* 0x000fe20007ffe1ff */
[----:B--2---:R-:W-:Y:S01]  /*0600*/  IMAD.MOV R4, RZ, RZ, -R3 ;  /* 0x000000ffff047224 */ /* 0x004fe200078e0a03 */
[----:B------:R-:W-:-:S04]  /*0610*/  @!P2 LOP3.LUT R12, RZ, R0, RZ, 0x33, !PT ;  /* 0x00000000ff0ca212 */ /* 0x000fc800078e33ff */
[----:B------:R-:W-:-:S05]  /*0620*/  IADD3 R2, PT, PT, -R12, RZ, RZ ;  /* 0x000000ff0c027210 */ /* 0x000fca0007ffe1ff */
[----:B------:R-:W-:Y:S02]  /*0630*/  IMAD R11, R0, R2, R7 ;  /* 0x00000002000b7224 */ /* 0x000fe400078e0207 */
[----:B------:R-:W-:Y:S02]  /*0640*/  IMAD R7, R4, R9, RZ ;  /* 0x0000000904077224 */ /* 0x000fe400078e02ff */
[----:B------:R-:W-:Y:S01]  /*0650*/  IMAD.MOV.U32 R2, RZ, RZ, RZ ;  /* 0x000000ffff027224 */ /* 0x000fe200078e00ff */
[----:B------:R-:W-:Y:S01]  /*0660*/  IABS R0, R11 ;  /* 0x0000000b00007213 */ /* 0x000fe20000000000 */
[----:B------:R-:W0:Y:S02]  /*0670*/  S2R R4, SR_TID.Y ;  /* 0x0000000000047919 */ /* 0x000e240000002200 */
[----:B------:R-:W-:-:S04]  /*0680*/  IMAD.HI.U32 R2, R3, R7, R2 ;  /* 0x0000000703027227 */ /* 0x000fc800078e0002 */
[----:B------:R-:W-:Y:S02]  /*0690*/  IMAD R7, R5, 0x6, RZ ;  /* 0x0000000605077824 */ /* 0x000fe400078e02ff */
[----:B------:R-:W-:-:S05]  /*06a0*/  IMAD.HI.U32 R2, R2, R0, RZ ;  /* 0x0000000002027227 */ /* 0x000fca00078e00ff */
[----:B------:R-:W-:-:S05]  /*06b0*/  IADD3 R3, PT, PT, -R2, RZ, RZ ;  /* 0x000000ff02037210 */ /* 0x000fca0007ffe1ff */
[----:B------:R-:W-:-:S05]  /*06c0*/  IMAD R0, R9, R3, R0 ;  /* 0x0000000309007224 */ /* 0x000fca00078e0200 */
[----:B------:R-:W-:-:S13]  /*06d0*/  ISETP.GT.U32.AND P2, PT, R9, R0, PT ;  /* 0x000000000900720c */ /* 0x000fda0003f44070 */
[----:B------:R-:W-:Y:S01]  /*06e0*/  @!P2 IMAD.IADD R0, R0, 0x1, -R9 ;  /* 0x000000010000a824 */ /* 0x000fe200078e0a09 */
[----:B------:R-:W-:Y:S02]  /*06f0*/  @!P2 IADD3 R2, PT, PT, R2, 0x1, RZ ;  /* 0x000000010202a810 */ /* 0x000fe40007ffe0ff */
[----:B------:R-:W-:Y:S02]  /*0700*/  ISETP.NE.AND P2, PT, R8, RZ, PT ;  /* 0x000000ff0800720c */ /* 0x000fe40003f45270 */
[----:B------:R-:W-:Y:S02]  /*0710*/  ISETP.GE.U32.AND P0, PT, R0, R9, PT ;  /* 0x000000090000720c */ /* 0x000fe40003f06070 */
[----:B------:R-:W-:Y:S01]  /*0720*/  LOP3.LUT R0, R11, R8, RZ, 0x3c, !PT ;  /* 0x000000080b007212 */ /* 0x000fe200078e3cff */
[----:B------:R-:W2:Y:S03]  /*0730*/  S2R R9, SR_TID.X ;  /* 0x0000000000097919 */ /* 0x000ea60000002100 */
[----:B------:R-:W-:-:S07]  /*0740*/  ISETP.GE.AND P1, PT, R0, RZ, PT ;  /* 0x000000ff0000720c */ /* 0x000fce0003f26270 */
[----:B------:R-:W-:-:S06]  /*0750*/  @P0 VIADD R2, R2, 0x1 ;  /* 0x0000000102020836 */ /* 0x000fcc0000000000 */
[----:B------:R-:W-:Y:S02]  /*0760*/  @!P1 IADD3 R2, PT, PT, -R2, RZ, RZ ;  /* 0x000000ff02029210 */ /* 0x000fe40007ffe1ff */
[----:B------:R-:W-:-:S05]  /*0770*/  @!P2 LOP3.LUT R2, RZ, R8, RZ, 0x33, !PT ;  /* 0x00000008ff02a212 */ /* 0x000fca00078e33ff */
[----:B------:R-:W-:-:S04]  /*0780*/  IMAD.MOV R3, RZ, RZ, -R2 ;  /* 0x000000ffff037224 */ /* 0x000fc800078e0a02 */
[----:B------:R-:W-:Y:S01]  /*0790*/  IMAD R0, R8, R3, R11 ;  /* 0x0000000308007224 */ /* 0x000fe200078e020b */
[----:B------:R-:W-:Y:S01]  /*07a0*/  CS2R R10, SRZ ;  /* 0x00000000000a7805 */ /* 0x000fe2000001ff00 */
[----:B0-----:R-:W-:Y:S02]  /*07b0*/  IMAD R3, R7, UR4, R4 ;  /* 0x0000000407037c24 */ /* 0x001fe4000f8e0204 */
[----:B--2---:R-:W-:-:S03]  /*07c0*/  IMAD R5, R0, 0x10, R9 ;  /* 0x0000001000057824 */ /* 0x004fc600078e0209 */
[----:B------:R-:W-:Y:S01]  /*07d0*/  LEA R4, R12, R3, 0x4 ;  /* 0x000000030c047211 */ /* 0x000fe200078e20ff */
[----:B------:R-:W-:-:S04]  /*07e0*/  IMAD R3, R2, 0x6, RZ ;  /* 0x0000000602037824 */ /* 0x000fc800078e02ff */
[----:B-1----:R-:W-:Y:S01]  /*07f0*/  IMAD R4, R4, UR5, R3 ;  /* 0x0000000504047c24 */ /* 0x002fe2000f8e0203 */
[----:B----4-:R-:W-:Y:S06]  /*0800*/  BRA.U !UP0, `(.L_x_39) ;  /* 0x0000001d08587547 */ /* 0x010fec000b800000 */
[----:B------:R-:W0:Y:S01]  /*0810*/  LDCU UR5, c[0x0][0x3a8] ;  /* 0x00007500ff0577ac */ /* 0x000e220008000800 */
[----:B------:R-:W-:Y:S02]  /*0820*/  LEA R6, R12, R9, 0x4 ;  /* 0x000000090c067211 */ /* 0x000fe400078e20ff */
[----:B------:R-:W-:Y:S01]  /*0830*/  CS2R R76, SRZ ;  /* 0x00000000004c7805 */ /* 0x000fe2000001ff00 */
[----:B0-----:R-:W-:-:S03]  /*0840*/  UIMAD UR4, UR4, UR5, URZ ;  /* 0x00000005040472a4 */ /* 0x001fc6000f8e02ff */
[----:B------:R-:W-:-:S03]  /*0850*/  UMOV UR5, URZ ;  /* 0x000000ff00057c82 */ /* 0x000fc60008000000 */
[----:B------:R-:W-:Y:S01]  /*0860*/  IMAD R7, R7, UR4, RZ ;  /* 0x0000000407077c24 */ /* 0x000fe2000f8e02ff */
[----:B------:R-:W-:-:S06]  /*0870*/  UMOV UR4, URZ ;  /* 0x000000ff00047c82 */ /* 0x000fcc0008000000 */
.L_x_47:
[----:B0-----:R-:W0:Y:S01]  /*0880*/  LDCU UR8, c[0x0][0x3cc] ;  /* 0x00007980ff0877ac */ /* 0x001e220008000800 */
[----:B------:R-:W1:Y:S01]  /*0890*/  S2R R0, SR_TID.Y ;  /* 0x0000000000007919 */ /* 0x000e620000002200 */
[----:B------:R-:W-:Y:S01]  /*08a0*/  BSSY.RECONVERGENT B0, `(.L_x_40) ;  /* 0x000004f000007945 */ /* 0x000fe20003800200 */
[----:B------:R-:W-:-:S04]  /*08b0*/  UIADD3 UR6, UPT, UPT, UR4, 0x10, URZ ;  /* 0x0000001004067890 */ /* 0x000fc8000fffe0ff */
[----:B0-----:R-:W-:Y:S02]  /*08c0*/  UIADD3 UR7, UPT, UPT, UR6, -UR8, URZ ;  /* 0x8000000806077290 */ /* 0x001fe4000fffe0ff */
[----:B------:R-:W-:Y:S02]  /*08d0*/  UISETP.GE.AND UP1, UPT, UR6, UR8, UPT ;  /* 0x000000080600728c */ /* 0x000fe4000bf26270 */
[----:B------:R-:W-:-:S04]  /*08e0*/  UISETP.GT.AND UP0, UPT, UR7, URZ, UPT ;  /* 0x000000ff0700728c */ /* 0x000fc8000bf04270 */
[----:B------:R-:W-:-:S04]  /*08f0*/  USEL UR5, UR7, UR5, UP0 ;  /* 0x0000000507057287 */ /* 0x000fc80008000000 */
[----:B------:R-:W-:-:S06]  /*0900*/  UIADD3 UR7, UPT, UPT, -UR5, 0x10, URZ ;  /* 0x0000001005077890 */ /* 0x000fcc000fffe1ff */
[----:B-1----:R-:W-:Y:S01]  /*0910*/  ISETP.GE.U32.AND P0, PT, R0, UR7, PT ;  /* 0x0000000700007c0c */ /* 0x002fe2000bf06070 */
[----:B------:R-:W-:Y:S01]  /*0920*/  UMOV UR7, UR4 ;  /* 0x0000000400077c82 */ /* 0x000fe20008000000 */
[----:B------:R-:W-:-:S11]  /*0930*/  UMOV UR4, UR6 ;  /* 0x0000000600047c82 */ /* 0x000fd60008000000 */
[----:B------:R-:W-:Y:S05]  /*0940*/  @P0 BRA `(.L_x_41) ;  /* 0x0000000400100947 */ /* 0x000fea0003800000 */
[----:B------:R-:W0:Y:S01]  /*0950*/  LDCU UR6, c[0x0][0x3bc] ;  /* 0x00007780ff0677ac */ /* 0x000e220008000800 */
[----:B------:R-:W1:Y:S01]  /*0960*/  LDC R14, c[0x0][0x3a0] ;  /* 0x0000e800ff0e7b82 */ /* 0x000e620000000800 */
[----:B------:R-:W-:Y:S01]  /*0970*/  VIADD R2, R0, UR7 ;  /* 0x0000000700027c36 */ /* 0x000fe20008000000 */
[----:B------:R-:W2:Y:S01]  /*0980*/  LDCU UR8, c[0x0][0x398] ;  /* 0x00007300ff0877ac */ /* 0x000ea20008000800 */
[----:B------:R-:W3:Y:S05]  /*0990*/  LDCU UR9, c[0x0][0x3c0] ;  /* 0x00007800ff0977ac */ /* 0x000eea0008000800 */
[----:B------:R-:W4:Y:S01]  /*09a0*/  LDC.64 R56, c[0x0][0x388] ;  /* 0x0000e200ff387b82 */ /* 0x000f220000000a00 */
[----:B------:R-:W1:Y:S07]  /*09b0*/  LDCU UR12, c[0x0][0x3a8] ;  /* 0x00007500ff0c77ac */ /* 0x000e6e0008000800 */
[----:B------:R-:W5:Y:S01]  /*09c0*/  LDC.64 R12, c[0x0][0x390] ;  /* 0x0000e400ff0c7b82 */ /* 0x000f620000000a00 */
[----:B0-----:R-:W-:-:S04]  /*09d0*/  IMAD R8, R2, UR6, R5 ;  /* 0x0000000602087c24 */ /* 0x001fc8000f8e0205 */
[----:B--2---:R-:W-:Y:S02]  /*09e0*/  IMAD R17, R3, UR8, R8 ;  /* 0x0000000803117c24 */ /* 0x004fe4000f8e0208 */
[----:B---3--:R-:W-:-:S03]  /*09f0*/  IMAD R2, R2, UR9, R6 ;  /* 0x0000000902027c24 */ /* 0x008fc6000f8e0206 */
[----:B------:R-:W-:Y:S01]  /*0a00*/  IADD3 R23, PT, PT, R17, UR8, RZ ;  /* 0x0000000811177c10 */ /* 0x000fe2000fffe0ff */
[----:B------:R-:W-:-:S03]  /*0a10*/  IMAD.IADD R65, R7, 0x1, R2 ;  /* 0x0000000107417824 */ /* 0x000fc600078e0202 */
[----:B------:R-:W-:Y:S01]  /*0a20*/  IADD3 R29, PT, PT, R23, UR8, RZ ;  /* 0x00000008171d7c10 */ /* 0x000fe2000fffe0ff */
[----:B----4-:R-:W-:-:S04]  /*0a30*/  IMAD.WIDE.U32 R16, R17, 0x8, R56 ;  /* 0x0000000811107825 */ /* 0x010fc800078e0038 */
[C---:B-1----:R-:W-:Y:S02]  /*0a40*/  IMAD R69, R14.reuse, UR12, R65 ;  /* 0x0000000c0e457c24 */ /* 0x042fe4000f8e0241 */
[----:B------:R-:W-:Y:S01]  /*0a50*/  VIADD R31, R29, UR8 ;  /* 0x000000081d1f7c36 */ /* 0x000fe20008000000 */
[----:B------:R-:W2:Y:S01]  /*0a60*/  LDG.E.64 R16, desc[UR10][R16.64] ;  /* 0x0000000a10107981 */ /* 0x000ea2000c1e1b00 */
[----:B------:R-:W-:Y:S02]  /*0a70*/  IMAD R19, R14, UR12, R69 ;  /* 0x0000000c0e137c24 */ /* 0x000fe4000f8e0245 */
[----:B------:R-:W-:Y:S01]  /*0a80*/  IMAD.WIDE.U32 R22, R23, 0x8, R56 ;  /* 0x0000000817167825 */ /* 0x000fe200078e0038 */
[----:B------:R-:W-:-:S03]  /*0a90*/  IADD3 R39, PT, PT, R31, UR8, RZ ;  /* 0x000000081f277c10 */ /* 0x000fc6000fffe0ff */
[C---:B------:R-:W-:Y:S02]  /*0aa0*/  IMAD R15, R14.reuse, UR12, R19 ;  /* 0x0000000c0e0f7c24 */ /* 0x040fe4000f8e0213 */
[----:B------:R-:W-:Y:S01]  /*0ab0*/  VIADD R9, R39, UR8 ;  /* 0x0000000827097c36 */ /* 0x000fe20008000000 */
[----:B------:R-:W3:Y:S01]  /*0ac0*/  LDG.E.64 R22, desc[UR10][R22.64] ;  /* 0x0000000a16167981 */ /* 0x000ee2000c1e1b00 */
[----:B------:R-:W-:Y:S02]  /*0ad0*/  IMAD R87, R14, UR12, R15 ;  /* 0x0000000c0e577c24 */ /* 0x000fe4000f8e020f */
[----:B------:R-:W-:-:S04]  /*0ae0*/  IMAD.WIDE.U32 R28, R29, 0x8, R56 ;  /* 0x000000081d1c7825 */ /* 0x000fc800078e0038 */
[----:B------:R-:W-:Y:S02]  /*0af0*/  IMAD R93, R14, UR12, R87 ;  /* 0x0000000c0e5d7c24 */ /* 0x000fe4000f8e0257 */
[--C-:B------:R-:W-:Y:S01]  /*0b00*/  IMAD.WIDE.U32 R30, R31, 0x8, R56.reuse ;  /* 0x000000081f1e7825 */ /* 0x100fe200078e0038 */
[----:B------:R-:W4:Y:S03]  /*0b10*/  LDG.E.64 R28, desc[UR10][R28.64] ;  /* 0x0000000a1c1c7981 */ /* 0x000f26000c1e1b00 */
[--C-:B------:R-:W-:Y:S02]  /*0b20*/  IMAD.WIDE.U32 R38, R39, 0x8, R56.reuse ;  /* 0x0000000827267825 */ /* 0x100fe400078e0038 */
[----:B------:R-:W4:Y:S02]  /*0b30*/  LDG.E.64 R30, desc[UR10][R30.64] ;  /* 0x0000000a1e1e7981 */ /* 0x000f24000c1e1b00 */
[----:B------:R-:W-:-:S02]  /*0b40*/  IMAD.WIDE.U32 R56, R9, 0x8, R56 ;  /* 0x0000000809387825 */ /* 0x000fc400078e0038 */
[----:B------:R-:W4:Y:S02]  /*0b50*/  LDG.E.64 R38, desc[UR10][R38.64] ;  /* 0x0000000a26267981 */ /* 0x000f24000c1e1b00 */
[--C-:B-----5:R-:W-:Y:S02]  /*0b60*/  IMAD.WIDE.U32 R64, R65, 0x8, R12.reuse ;  /* 0x0000000841407825 */ /* 0x120fe400078e000c */
[----:B------:R-:W5:Y:S02]  /*0b70*/  LDG.E.64 R56, desc[UR10][R56.64] ;  /* 0x0000000a38387981 */ /* 0x000f64000c1e1b00 */
[--C-:B------:R-:W-:Y:S02]  /*0b80*/  IMAD.WIDE.U32 R68, R69, 0x8, R12.reuse ;  /* 0x0000000845447825 */ /* 0x100fe400078e000c */
[----:B------:R-:W5:Y:S02]  /*0b90*/  LDG.E.64 R64, desc[UR10][R64.64] ;  /* 0x0000000a40407981 */ /* 0x000f64000c1e1b00 */
[----:B------:R-:W-:-:S02]  /*0ba0*/  IMAD.WIDE.U32 R18, R19, 0x8, R12 ;  /* 0x0000000813127825 */ /* 0x000fc400078e000c */
[----:B------:R-:W5:Y:S02]  /*0bb0*/  LDG.E.64 R68, desc[UR10][R68.64] ;  /* 0x0000000a44447981 */ /* 0x000f64000c1e1b00 */
[--C-:B------:R-:W-:Y:S02]  /*0bc0*/  IMAD.WIDE.U32 R14, R15, 0x8, R12.reuse ;  /* 0x000000080f0e7825 */ /* 0x100fe400078e000c */
[----:B------:R-:W5:Y:S02]  /*0bd0*/  LDG.E.64 R18, desc[UR10][R18.64] ;  /* 0x0000000a12127981 */ /* 0x000f64000c1e1b00 */
[--C-:B------:R-:W-:Y:S02]  /*0be0*/  IMAD.WIDE.U32 R8, R87, 0x8, R12.reuse ;  /* 0x0000000857087825 */ /* 0x100fe400078e000c */
[----:B------:R-:W5:Y:S02]  /*0bf0*/  LDG.E.64 R14, desc[UR10][R14.64] ;  /* 0x0000000a0e0e7981 */ /* 0x000f64000c1e1b00 */
[----:B------:R-:W-:-:S02]  /*0c00*/  IMAD.WIDE.U32 R12, R93, 0x8, R12 ;  /* 0x000000085d0c7825 */ /* 0x000fc400078e000c */
[----:B------:R-:W5:Y:S04]  /*0c10*/  LDG.E.64 R8, desc[UR10][R8.64] ;  /* 0x0000000a08087981 */ /* 0x000f68000c1e1b00 */
[----:B------:R-:W5:Y:S01]  /*0c20*/  LDG.E.64 R12, desc[UR10][R12.64] ;  /* 0x0000000a0c0c7981 */ /* 0x000f62000c1e1b00 */
[----:B------:R-:W0:Y:S01]  /*0c30*/  S2R R93, SR_CgaCtaId ;  /* 0x00000000005d7919 */ /* 0x000e220000008800 */
[----:B------:R-:W1:Y:S01]  /*0c40*/  S2R R86, SR_TID.X ;  /* 0x0000000000567919 */ /* 0x000e620000002100 */
[----:B------:R-:W-:-:S04]  /*0c50*/  MOV R2, 0x400 ;  /* 0x0000040000027802 */ /* 0x000fc80000000f00 */
[----:B0-----:R-:W-:Y:S02]  /*0c60*/  LEA R87, R93, R2, 0x18 ;  /* 0x000000025d577211 */ /* 0x001fe400078ec0ff */
[----:B------:R-:W-:-:S04]  /*0c70*/  IADD3 R2, PT, PT, R2, 0x3000, RZ ;  /* 0x0000300002027810 */ /* 0x000fc80007ffe0ff */
[----:B------:R-:W-:Y:S01]  /*0c80*/  LEA R93, R93, R2, 0x18 ;  /* 0x000000025d5d7211 */ /* 0x000fe200078ec0ff */
[----:B------:R-:W-:-:S04]  /*0c90*/  IMAD R87, R0, 0x300, R87 ;  /* 0x0000030000577824 */ /* 0x000fc800078e0257 */
[----:B------:R-:W-:Y:S02]  /*0ca0*/  IMAD R93, R0, 0x300, R93 ;  /* 0x00000300005d7824 */ /* 0x000fe400078e025d */
[----:B-1----:R-:W-:-:S03]  /*0cb0*/  IMAD R87, R86, 0x8, R87 ;  /* 0x0000000856577824 */ /* 0x002fc600078e0257 */
[----:B------:R-:W-:Y:S02]  /*0cc0*/  LEA R93, R86, R93, 0x3 ;  /* 0x0000005d565d7211 */ /* 0x000fe400078e18ff */
[----:B--2---:R0:W-:Y:S04]  /*0cd0*/  STS.64 [R87], R16 ;  /* 0x0000001057007388 */ /* 0x0041e80000000a00 */
[----:B---3--:R0:W-:Y:S04]  /*0ce0*/  STS.64 [R87+0x80], R22 ;  /* 0x0000801657007388 */ /* 0x0081e80000000a00 */
[----:B----4-:R0:W-:Y:S04]  /*0cf0*/  STS.64 [R87+0x100], R28 ;  /* 0x0001001c57007388 */ /* 0x0101e80000000a00 */
[----:B------:R0:W-:Y:S04]  /*0d00*/  STS.64 [R87+0x180], R30 ;  /* 0x0001801e57007388 */ /* 0x0001e80000000a00 */
[----:B------:R0:W-:Y:S04]  /*0d10*/  STS.64 [R87+0x200], R38 ;  /* 0x0002002657007388 */ /* 0x0001e80000000a00 */
[----:B-----5:R0:W-:Y:S04]  /*0d20*/  STS.64 [R87+0x280], R56 ;  /* 0x0002803857007388 */ /* 0x0201e80000000a00 */
[----:B------:R0:W-:Y:S04]  /*0d30*/  STS.64 [R93], R64 ;  /* 0x000000405d007388 */ /* 0x0001e80000000a00 */
[----:B------:R0:W-:Y:S04]  /*0d40*/  STS.64 [R93+0x80], R68 ;  /* 0x000080445d007388 */ /* 0x0001e80000000a00 */
[----:B------:R0:W-:Y:S04]  /*0d50*/  STS.64 [R93+0x100], R18 ;  /* 0x000100125d007388 */ /* 0x0001e80000000a00 */
[----:B------:R0:W-:Y:S04]  /*0d60*/  STS.64 [R93+0x180], R14 ;  /* 0x0001800e5d007388 */ /* 0x0001e80000000a00 */
[----:B------:R0:W-:Y:S04]  /*0d70*/  STS.64 [R93+0x200], R8 ;  /* 0x000200085d007388 */ /* 0x0001e80000000a00 */
[----:B------:R0:W-:Y:S02]  /*0d80*/  STS.64 [R93+0x280], R12 ;  /* 0x0002800c5d007388 */ /* 0x0001e40000000a00 */
.L_x_41:
[----:B------:R-:W-:Y:S05]  /*0d90*/  BSYNC.RECONVERGENT B0 ;  /* 0x0000000000007941 */ /* 0x000fea0003800200 */
.L_x_40:
[----:B------:R-:W-:Y:S01]  /*0da0*/  BAR.SYNC.DEFER_BLOCKING 0x0 ;  /* 0x0000000000007b1d */ /* 0x000fe20000010000 */
[----:B------:R-:W-:-:S09]  /*0db0*/  UISETP.GT.AND UP0, UPT, UR5, 0xf, UPT ;  /* 0x0000000f0500788c */ /* 0x000fd2000bf04270 */
[----:B------:R-:W-:Y:S05]  /*0dc0*/  BRA.U UP0, `(.L_x_42) ;  /* 0x0000001500e07547 */ /* 0x000fea000b800000 */
[----:B0-----:R-:W0:Y:S01]  /*0dd0*/  S2R R8, SR_TID.X ;  /* 0x0000000000087919 */ /* 0x001e220000002100 */
[----:B------:R-:W1:Y:S01]  /*0de0*/  S2UR UR7, SR_CgaCtaId ;  /* 0x00000000000779c3 */ /* 0x000e620000008800 */
[----:B------:R-:W-:Y:S01]  /*0df0*/  IMAD.MOV.U32 R9, RZ, RZ, 0x10 ;  /* 0x00000010ff097424 */ /* 0x000fe200078e00ff */
[----:B------:R-:W-:Y:S01]  /*0e00*/  IADD3 R2, PT, PT, RZ, -UR5, RZ ;  /* 0x80000005ff027c10 */ /* 0x000fe2000fffe0ff */
[----:B------:R-:W-:Y:S02]  /*0e10*/  UMOV UR6, 0x400 ;  /* 0x0000040000067882 */ /* 0x000fe40000000000 */
[----:B------:R-:W-:Y:S01]  /*0e20*/  UIADD3 UR8, UPT, UPT, UR6, 0x3000, URZ ;  /* 0x0000300006087890 */ /* 0x000fe2000fffe0ff */
[----:B------:R-:W-:-:S04]  /*0e30*/  VIADDMNMX R2, R2, R9, 0x1, !PT ;  /* 0x0000000102027446 */ /* 0x000fc80007800109 */
[----:B------:R-:W-:-:S04]  /*0e40*/  IADD3 R2, PT, PT, -R2, RZ, RZ ;  /* 0x000000ff02027210 */ /* 0x000fc80007ffe1ff */
[----:B------:R-:W-:Y:S01]  /*0e50*/  ISETP.GE.AND P0, PT, R2, RZ, PT ;  /* 0x000000ff0200720c */ /* 0x000fe20003f06270 */
[----:B-1----:R-:W-:Y:S02]  /*0e60*/  ULEA UR8, UR7, UR8, 0x18 ;  /* 0x0000000807087291 */ /* 0x002fe4000f8ec0ff */
[----:B------:R-:W-:-:S04]  /*0e70*/  ULEA UR6, UR7, UR6, 0x18 ;  /* 0x0000000607067291 */ /* 0x000fc8000f8ec0ff */
[----:B------:R-:W-:Y:S02]  /*0e80*/  LEA R0, R0, UR8, 0x3 ;  /* 0x0000000800007c11 */ /* 0x000fe4000f8e18ff */
[----:B0-----:R-:W-:-:S03]  /*0e90*/  LEA R8, R8, UR6, 0x3 ;  /* 0x0000000608087c11 */ /* 0x001fc6000f8e18ff */
[----:B------:R-:W-:Y:S01]  /*0ea0*/  VIADD R0, R0, 0x180 ;  /* 0x0000018000007836 */ /* 0x000fe20000000000 */
[----:B------:R-:W-:Y:S01]  /*0eb0*/  IADD3 R8, PT, PT, R8, 0x180, RZ ;  /* 0x0000018008087810 */ /* 0x000fe20007ffe0ff */
[----:B------:R-:W-:Y:S06]  /*0ec0*/  @P0 BRA `(.L_x_43) ;  /* 0x0000001000cc0947 */ /* 0x000fec0003800000 */
[----:B------:R-:W-:Y:S02]  /*0ed0*/  IADD3 R9, PT, PT, -R2, RZ, RZ ;  /* 0x000000ff02097210 */ /* 0x000fe40007ffe1ff */
[----:B------:R-:W-:Y:S02]  /*0ee0*/  PLOP3.LUT P0, PT, PT, PT, PT, 0x80, 0x8 ;  /* 0x000000000008781c */ /* 0x000fe40003f0f070 */
[----:B------:R-:W-:-:S13]  /*0ef0*/  ISETP.GT.AND P1, PT, R9, 0x3, PT ;  /* 0x000000030900780c */ /* 0x000fda0003f24270 */
[----:B------:R-:W-:Y:S05]  /*0f00*/  @!P1 BRA `(.L_x_44) ;  /* 0x0000000c00189947 */ /* 0x000fea0003800000 */
[----:B------:R-:W-:-:S13]  /*0f10*/  PLOP3.LUT P0, PT, PT, PT, PT, 0x8, 0x80 ;  /* 0x000000000080781c */ /* 0x000fda0003f0e170 */
.L_x_45:
[----:B------:R-:W-:Y:S01]  /*0f20*/  LDS.64 R92, [R0+-0x180] ;  /* 0xfffe8000005c7984 */ /* 0x000fe20000000a00 */
[----:B------:R-:W-:-:S03]  /*0f30*/  IADD3 R2, PT, PT, R2, 0x4, RZ ;  /* 0x0000000402027810 */ /* 0x000fc60007ffe0ff */
[----:B------:R-:W0:Y:S01]  /*0f40*/  LDS.64 R14, [R8+-0x180] ;  /* 0xfffe8000080e7984 */ /* 0x000e220000000a00 */
[----:B------:R-:W-:-:S03]  /*0f50*/  ISETP.GE.AND P1, PT, R2, -0x3, PT ;  /* 0xfffffffd0200780c */ /* 0x000fc60003f26270 */
[----:B------:R-:W1:Y:S04]  /*0f60*/  LDS.64 R86, [R0+-0x100] ;  /* 0xffff000000567984 */ /* 0x000e680000000a00 */
[----:B------:R-:W2:Y:S04]  /*0f70*/  LDS.64 R68, [R0+-0x80] ;  /* 0xffff800000447984 */ /* 0x000ea80000000a00 */
[----:B------:R-:W3:Y:S04]  /*0f80*/  LDS.64 R64, [R0] ;  /* 0x0000000000407984 */ /* 0x000ee80000000a00 */
[----:B------:R-:W4:Y:S04]  /*0f90*/  LDS.64 R56, [R0+0x80] ;  /* 0x0000800000387984 */ /* 0x000f280000000a00 */
[----:B------:R-:W5:Y:S04]  /*0fa0*/  LDS.64 R12, [R0+0x100] ;  /* 0x00010000000c7984 */ /* 0x000f680000000a00 */
[----:B------:R-:W5:Y:S04]  /*0fb0*/  LDS.64 R38, [R8+-0x100] ;  /* 0xffff000008267984 */ /* 0x000f680000000a00 */
[----:B------:R-:W5:Y:S04]  /*0fc0*/  LDS.64 R118, [R8+-0x80] ;  /* 0xffff800008767984 */ /* 0x000f680000000a00 */
[----:B------:R-:W5:Y:S04]  /*0fd0*/  LDS.64 R116, [R8] ;  /* 0x0000000008747984 */ /* 0x000f680000000a00 */
[----:B------:R-:W5:Y:S04]  /*0fe0*/  LDS.64 R112, [R8+0x80] ;  /* 0x0000800008707984 */ /* 0x000f680000000a00 */
[----:B------:R-:W5:Y:S01]  /*0ff0*/  LDS.64 R114, [R8+0x100] ;  /* 0x0001000008727984 */ /* 0x000f620000000a00 */
[----:B0-----:R-:W-:-:S02]  /*1000*/  DFMA R32, R92, R14, R32 ;  /* 0x0000000e5c20722b */ /* 0x001fc40000000020 */
[-C--:B-1----:R-:W-:Y:S01]  /*1010*/  DFMA R20, R86, R14.reuse, R20 ;  /* 0x0000000e5614722b */ /* 0x082fe20000000014 */
[----:B------:R-:W-:Y:S01]  /*1020*/  LDS.64 R102, [R0+0x180] ;  /* 0x0001800000667984 */ /* 0x000fe20000000a00 */
[----:B--2---:R-:W-:-:S03]  /*1030*/  DFMA R74, R68, R14, R74 ;  /* 0x0000000e444a722b */ /* 0x004fc6000000004a */
[----:B------:R-:W0:Y:S01]  /*1040*/  LDS.64 R22, [R8+0x180] ;  /* 0x0001800008167984 */ /* 0x000e220000000a00 */
[----:B---3--:R-:W-:-:S03]  /*1050*/  DFMA R62, R64, R14, R62 ;  /* 0x0000000e403e722b */ /* 0x008fc6000000003e */
[----:B------:R-:W1:Y:S01]  /*1060*/  LDS.64 R100, [R0+0x200] ;  /* 0x0002000000647984 */ /* 0x000e620000000a00 */
[----:B----4-:R-:W-:-:S03]  /*1070*/  DFMA R50, R56, R14, R50 ;  /* 0x0000000e3832722b */ /* 0x010fc60000000032 */
[----:B------:R-:W-:Y:S01]  /*1080*/  LDS.64 R18, [R8+0x200] ;  /* 0x0002000008127984 */ /* 0x000fe20000000a00 */
[----:B-----5:R-:W-:Y:S02]  /*1090*/  DFMA R40, R12, R14, R40 ;  /* 0x0000000e0c28722b */ /* 0x020fe40000000028 */
[-C--:B------:R-:W-:Y:S02]  /*10a0*/  DFMA R30, R92, R38.reuse, R88 ;  /* 0x000000265c1e722b */ /* 0x080fe40000000058 */
[-C--:B------:R-:W-:Y:S01]  /*10b0*/  DFMA R14, R86, R38.reuse, R94 ;  /* 0x00000026560e722b */ /* 0x080fe2000000005e */
[----:B------:R-:W2:Y:S01]  /*10c0*/  LDS.64 R88, [R0+0x280] ;  /* 0x0002800000587984 */ /* 0x000ea20000000a00 */
[-C--:B------:R-:W-:Y:S02]  /*10d0*/  DFMA R72, R68, R38.reuse, R72 ;  /* 0x000000264448722b */ /* 0x080fe40000000048 */
[-C--:B------:R-:W-:Y:S01]  /*10e0*/  DFMA R60, R64, R38.reuse, R60 ;  /* 0x00000026403c722b */ /* 0x080fe2000000003c */
[----:B------:R-:W-:Y:S01]  /*10f0*/  LDS.64 R94, [R0+0x400] ;  /* 0x00040000005e7984 */ /* 0x000fe20000000a00 */
[----:B------:R-:W-:-:S02]  /*1100*/  DFMA R48, R56, R38, R48 ;  /* 0x000000263830722b */ /* 0x000fc40000000030 */
[----:B------:R-:W-:Y:S02]  /*1110*/  DFMA R38, R12, R38, R96 ;  /* 0x000000260c26722b */ /* 0x000fe40000000060 */
[-C--:B------:R-:W-:Y:S01]  /*1120*/  DFMA R28, R92, R118.reuse, R98 ;  /* 0x000000765c1c722b */ /* 0x080fe20000000062 */
[----:B------:R-:W-:Y:S01]  /*1130*/  LDS.64 R96, [R0+0x380] ;  /* 0x0003800000607984 */ /* 0x000fe20000000a00 */
[-C--:B------:R-:W-:Y:S02]  /*1140*/  DFMA R16, R86, R118.reuse, R10 ;  /* 0x000000765610722b */ /* 0x080fe4000000000a */
[C---:B------:R-:W-:Y:S01]  /*1150*/  DFMA R36, R12.reuse, R118, R36 ;  /* 0x000000760c24722b */ /* 0x040fe20000000024 */
[----:B------:R-:W3:Y:S01]  /*1160*/  LDS.64 R98, [R0+0x300] ;  /* 0x0003000000627984 */ /* 0x000ee20000000a00 */
        /* <DEDUP_REMOVED lines=11> */
[-C--:B------:R-:W-:Y:S02]  /*1220*/  DFMA R66, R68, R114.reuse, R66 ;  /* 0x000000724442722b */ /* 0x080fe40000000042 */
[-C--:B------:R-:W-:Y:S02]  /*1230*/  DFMA R78, R64, R114.reuse, R78 ;  /* 0x00000072404e722b */ /* 0x080fe4000000004e */
[-C--:B------:R-:W-:Y:S02]  /*1240*/  DFMA R52, R56, R114.reuse, R52 ;  /* 0x000000723834722b */ /* 0x080fe40000000034 */
[----:B------:R-:W-:Y:S01]  /*1250*/  DFMA R76, R12, R114, R76 ;  /* 0x000000720c4c722b */ /* 0x000fe2000000004c */
[----:B------:R-:W5:Y:S01]  /*1260*/  LDS.64 R12, [R8+0x380] ;  /* 0x00038000080c7984 */ /* 0x000f620000000a00 */
[-C--:B------:R-:W-:Y:S02]  /*1270*/  DFMA R70, R68, R118.reuse, R70 ;  /* 0x000000764446722b */ /* 0x080fe40000000046 */
[-C--:B------:R-:W-:Y:S01]  /*1280*/  DFMA R58, R64, R118.reuse, R58 ;  /* 0x00000076403a722b */ /* 0x080fe2000000003a */
[----:B------:R-:W5:Y:S01]  /*1290*/  LDS.64 R114, [R8+0x400] ;  /* 0x0004000008727984 */ /* 0x000f620000000a00 */
[----:B------:R-:W-:-:S02]  /*12a0*/  DFMA R46, R56, R118, R46 ;  /* 0x00000076382e722b */ /* 0x000fc4000000002e */
[-C--:B------:R-:W-:Y:S02]  /*12b0*/  DFMA R84, R92, R116.reuse, R84 ;  /* 0x000000745c54722b */ /* 0x080fe40000000054 */
[-C--:B------:R-:W-:Y:S01]  /*12c0*/  DFMA R82, R86, R116.reuse, R82 ;  /* 0x000000745652722b */ /* 0x080fe20000000052 */
[----:B------:R-:W-:Y:S01]  /*12d0*/  LDS.64 R92, [R8+0x580] ;  /* 0x00058000085c7984 */ /* 0x000fe20000000a00 */
[-C--:B------:R-:W-:Y:S02]  /*12e0*/  DFMA R80, R68, R116.reuse, R80 ;  /* 0x000000744450722b */ /* 0x080fe40000000050 */
[-C--:B------:R-:W-:Y:S01]  /*12f0*/  DFMA R106, R64, R116.reuse, R106 ;  /* 0x00000074406a722b */ /* 0x080fe2000000006a */
[----:B------:R-:W-:Y:S01]  /*1300*/  LDS.64 R68, [R0+0x680] ;  /* 0x0006800000447984 */ /* 0x000fe20000000a00 */
[----:B------:R-:W-:Y:S02]  /*1310*/  DFMA R108, R56, R116, R108 ;  /* 0x00000074386c722b */ /* 0x000fe4000000006c */
[-C--:B0-----:R-:W-:Y:S01]  /*1320*/  DFMA R32, R102, R22.reuse, R32 ;  /* 0x000000166620722b */ /* 0x081fe20000000020 */
[----:B------:R-:W-:Y:S01]  /*1330*/  LDS.64 R116, [R8+0x480] ;  /* 0x0004800008747984 */ /* 0x000fe20000000a00 */
[----:B-1----:R-:W-:-:S02]  /*1340*/  DFMA R20, R100, R22, R20 ;  /* 0x000000166414722b */ /* 0x002fc40000000014 */
[-C--:B--2---:R-:W-:Y:S01]  /*1350*/  DFMA R74, R88, R22.reuse, R74 ;  /* 0x00000016584a722b */ /* 0x084fe2000000004a */
[----:B------:R-:W-:Y:S01]  /*1360*/  LDS.64 R64, [R0+0x580] ;  /* 0x0005800000407984 */ /* 0x000fe20000000a00 */
[-C--:B---3--:R-:W-:Y:S02]  /*1370*/  DFMA R62, R98, R22.reuse, R62 ;  /* 0x00000016623e722b */ /* 0x088fe4000000003e */
[-C--:B------:R-:W-:Y:S01]  /*1380*/  DFMA R50, R96, R22.reuse, R50 ;  /* 0x000000166032722b */ /* 0x080fe20000000032 */
[----:B------:R-:W-:Y:S01]  /*1390*/  LDS.64 R56, [R0+0x600] ;  /* 0x0006000000387984 */ /* 0x000fe20000000a00 */
[----:B------:R-:W-:Y:S02]  /*13a0*/  DFMA R40, R94, R22, R40 ;  /* 0x000000165e28722b */ /* 0x000fe40000000028 */
[-C--:B------:R-:W-:Y:S01]  /*13b0*/  DFMA R30, R102, R18.reuse, R30 ;  /* 0x00000012661e722b */ /* 0x080fe2000000001e */
[----:B------:R-:W0:Y:S01]  /*13c0*/  LDS.64 R22, [R0+0x480] ;  /* 0x0004800000167984 */ /* 0x000e220000000a00 */
[----:B------:R-:W-:-:S02]  /*13d0*/  DFMA R14, R100, R18, R14 ;  /* 0x00000012640e722b */ /* 0x000fc4000000000e */
[-C--:B------:R-:W-:Y:S01]  /*13e0*/  DFMA R72, R88, R18.reuse, R72 ;  /* 0x000000125848722b */ /* 0x080fe20000000048 */
[----:B------:R-:W-:Y:S01]  /*13f0*/  LDS.64 R86, [R0+0x700] ;  /* 0x0007000000567984 */ /* 0x000fe20000000a00 */
[-C--:B------:R-:W-:Y:S02]  /*1400*/  DFMA R60, R98, R18.reuse, R60 ;  /* 0x00000012623c722b */ /* 0x080fe4000000003c */
[-C--:B------:R-:W-:Y:S02]  /*1410*/  DFMA R48, R96, R18.reuse, R48 ;  /* 0x000000126030722b */ /* 0x080fe40000000030 */
[----:B------:R-:W-:Y:S02]  /*1420*/  DFMA R38, R94, R18, R38 ;  /* 0x000000125e26722b */ /* 0x000fe40000000026 */
[-C--:B----4-:R-:W-:Y:S01]  /*1430*/  DFMA R28, R102, R10.reuse, R28 ;  /* 0x0000000a661c722b */ /* 0x090fe2000000001c */
[----:B------:R-:W-:Y:S01]  /*1440*/  LDS.64 R18, [R8+0x500] ;  /* 0x0005000008127984 */ /* 0x000fe20000000a00 */
[----:B------:R-:W-:-:S02]  /*1450*/  DFMA R16, R100, R10, R16 ;  /* 0x0000000a6410722b */ /* 0x000fc40000000010 */
[-C--:B------:R-:W-:Y:S02]  /*1460*/  DFMA R70, R88, R10.reuse, R70 ;  /* 0x0000000a5846722b */ /* 0x080fe40000000046 */
[-C--:B------:R-:W-:Y:S02]  /*1470*/  DFMA R58, R98, R10.reuse, R58 ;  /* 0x0000000a623a722b */ /* 0x080fe4000000003a */
[-C--:B------:R-:W-:Y:S02]  /*1480*/  DFMA R46, R96, R10.reuse, R46 ;  /* 0x0000000a602e722b */ /* 0x080fe4000000002e */
[----:B------:R-:W-:Y:S02]  /*1490*/  DFMA R36, R94, R10, R36 ;  /* 0x0000000a5e24722b */ /* 0x000fe40000000024 */
[-C--:B-----5:R-:W-:Y:S01]  /*14a0*/  DFMA R84, R102, R112.reuse, R84 ;  /* 0x000000706654722b */ /* 0x0a0fe20000000054 */
[----:B------:R-:W1:Y:S01]  /*14b0*/  LDS.64 R10, [R0+0x500] ;  /* 0x00050000000a7984 */ /* 0x000e620000000a00 */
[----:B------:R-:W-:-:S02]  /*14c0*/  DFMA R82, R100, R112, R82 ;  /* 0x000000706452722b */ /* 0x000fc40000000052 */
[-C--:B------:R-:W-:Y:S02]  /*14d0*/  DFMA R80, R88, R112.reuse, R80 ;  /* 0x000000705850722b */ /* 0x080fe40000000050 */
[-C--:B------:R-:W-:Y:S02]  /*14e0*/  DFMA R106, R98, R112.reuse, R106 ;  /* 0x00000070626a722b */ /* 0x080fe4000000006a */
[-C--:B------:R-:W-:Y:S02]  /*14f0*/  DFMA R108, R96, R112.reuse, R108 ;  /* 0x00000070606c722b */ /* 0x080fe4000000006c */
[----:B------:R-:W-:Y:S02]  /*1500*/  DFMA R110, R94, R112, R110 ;  /* 0x000000705e6e722b */ /* 0x000fe4000000006e */
[-C--:B------:R-:W-:Y:S01]  /*1510*/  DFMA R104, R102, R12.reuse, R104 ;  /* 0x0000000c6668722b */ /* 0x080fe20000000068 */
[----:B------:R-:W2:Y:S01]  /*1520*/  LDS.64 R112, [R8+0x600] ;  /* 0x0006000008707984 */ /* 0x000ea20000000a00 */
[----:B------:R-:W-:-:S02]  /*1530*/  DFMA R24, R100, R12, R24 ;  /* 0x0000000c6418722b */ /* 0x000fc40000000018 */
[-C--:B------:R-:W-:Y:S02]  /*1540*/  DFMA R44, R88, R12.reuse, R44 ;  /* 0x0000000c582c722b */ /* 0x080fe4000000002c */
[-C--:B------:R-:W-:Y:S02]  /*1550*/  DFMA R26, R98, R12.reuse, R26 ;  /* 0x0000000c621a722b */ /* 0x080fe4000000001a */
[-C--:B------:R-:W-:Y:S02]  /*1560*/  DFMA R54, R96, R12.reuse, R54 ;  /* 0x0000000c6036722b */ /* 0x080fe40000000036 */
[----:B------:R-:W-:Y:S02]  /*1570*/  DFMA R42, R94, R12, R42 ;  /* 0x0000000c5e2a722b */ /* 0x000fe4000000002a */
[-C--:B------:R-:W-:Y:S01]  /*1580*/  DFMA R34, R102, R114.reuse, R34 ;  /* 0x000000726622722b */ /* 0x080fe20000000022 */
[----:B------:R-:W3:Y:S01]  /*1590*/  LDS.64 R12, [R8+0x680] ;  /* 0x00068000080c7984 */ /* 0x000ee20000000a00 */
[----:B------:R-:W-:-:S02]  /*15a0*/  DFMA R90, R100, R114, R90 ;  /* 0x00000072645a722b */ /* 0x000fc4000000005a */
[-C--:B------:R-:W-:Y:S01]  /*15b0*/  DFMA R66, R88, R114.reuse, R66 ;  /* 0x000000725842722b */ /* 0x080fe20000000042 */
[----:B------:R-:W4:Y:S01]  /*15c0*/  LDS.64 R102, [R8+0x700] ;  /* 0x0007000008667984 */ /* 0x000f220000000a00 */
[-C--:B------:R-:W-:Y:S02]  /*15d0*/  DFMA R78, R98, R114.reuse, R78 ;  /* 0x00000072624e722b */ /* 0x080fe4000000004e */
[-C--:B------:R-:W-:Y:S02]  /*15e0*/  DFMA R52, R96, R114.reuse, R52 ;  /* 0x000000726034722b */ /* 0x080fe40000000034 */
[----:B------:R-:W-:Y:S02]  /*15f0*/  DFMA R76, R94, R114, R76 ;  /* 0x000000725e4c722b */ /* 0x000fe4000000004c */
[-C--:B0-----:R-:W-:Y:S01]  /*1600*/  DFMA R32, R22, R116.reuse, R32 ;  /* 0x000000741620722b */ /* 0x081fe20000000020 */
[----:B------:R-:W-:Y:S01]  /*1610*/  LDS.64 R114, [R8+0x800] ;  /* 0x0008000008727984 */ /* 0x000fe20000000a00 */
[----:B------:R-:W-:-:S02]  /*1620*/  DFMA R74, R64, R116, R74 ;  /* 0x00000074404a722b */ /* 0x000fc4000000004a */
[-C--:B------:R-:W-:Y:S02]  /*1630*/  DFMA R62, R56, R116.reuse, R62 ;  /* 0x00000074383e722b */ /* 0x080fe4000000003e */
[-C--:B-1----:R-:W-:Y:S02]  /*1640*/  DFMA R20, R10, R116.reuse, R20 ;  /* 0x000000740a14722b */ /* 0x082fe40000000014 */
[-C--:B------:R-:W-:Y:S02]  /*1650*/  DFMA R50, R68, R116.reuse, R50 ;  /* 0x000000744432722b */ /* 0x080fe40000000032 */
[----:B------:R-:W-:Y:S02]  /*1660*/  DFMA R40, R86, R116, R40 ;  /* 0x000000745628722b */ /* 0x000fe40000000028 */
[-C--:B------:R-:W-:Y:S01]  /*1670*/  DFMA R88, R22, R18.reuse, R30 ;  /* 0x000000121658722b */ /* 0x080fe2000000001e */
[----:B------:R-:W-:Y:S01]  /*1680*/  LDS.64 R116, [R8+0x780] ;  /* 0x0007800008747984 */ /* 0x000fe20000000a00 */
[----:B------:R-:W-:-:S02]  /*1690*/  DFMA R94, R10, R18, R14 ;  /* 0x000000120a5e722b */ /* 0x000fc4000000000e */
[-C--:B------:R-:W-:Y:S01]  /*16a0*/  DFMA R72, R64, R18.reuse, R72 ;  /* 0x000000124048722b */ /* 0x080fe20000000048 */
[----:B------:R-:W-:Y:S01]  /*16b0*/  LDS.64 R30, [R0+0x800] ;  /* 0x00080000001e7984 */ /* 0x000fe20000000a00 */
[-C--:B------:R-:W-:Y:S02]  /*16c0*/  DFMA R60, R56, R18.reuse, R60 ;  /* 0x00000012383c722b */ /* 0x080fe4000000003c */
[-C--:B------:R-:W-:Y:S01]  /*16d0*/  DFMA R48, R68, R18.reuse, R48 ;  /* 0x000000124430722b */ /* 0x080fe20000000030 */
[----:B------:R-:W-:Y:S01]  /*16e0*/  LDS.64 R14, [R0+0x880] ;  /* 0x00088000000e7984 */ /* 0x000fe20000000a00 */
[----:B------:R-:W-:Y:S02]  /*16f0*/  DFMA R96, R86, R18, R38 ;  /* 0x000000125660722b */ /* 0x000fe40000000026 */
[-C--:B------:R-:W-:Y:S01]  /*1700*/  DFMA R98, R22, R92.reuse, R28 ;  /* 0x0000005c1662722b */ /* 0x080fe2000000001c */
[----:B------:R-:W0:Y:S01]  /*1710*/  LDS.64 R38, [R0+0x780] ;  /* 0x0007800000267984 */ /* 0x000e220000000a00 */
[----:B------:R-:W-:-:S02]  /*1720*/  DFMA R100, R10, R92, R16 ;  /* 0x0000005c0a64722b */ /* 0x000fc40000000010 */
[-C--:B------:R-:W-:Y:S01]  /*1730*/  DFMA R70, R64, R92.reuse, R70 ;  /* 0x0000005c4046722b */ /* 0x080fe20000000046 */
[----:B------:R-:W1:Y:S01]  /*1740*/  LDS.64 R16, [R0+0x900] ;  /* 0x0009000000107984 */ /* 0x000e620000000a00 */
[-C--:B------:R-:W-:Y:S02]  /*1750*/  DFMA R58, R56, R92.reuse, R58 ;  /* 0x0000005c383a722b */ /* 0x080fe4000000003a */
[-C--:B------:R-:W-:Y:S01]  /*1760*/  DFMA R46, R68, R92.reuse, R46 ;  /* 0x0000005c442e722b */ /* 0x080fe2000000002e */
[----:B------:R-:W5:Y:S01]  /*1770*/  LDS.64 R18, [R0+0x980] ;  /* 0x0009800000127984 */ /* 0x000f620000000a00 */
[----:B------:R-:W-:Y:S02]  /*1780*/  DFMA R36, R86, R92, R36 ;  /* 0x0000005c5624722b */ /* 0x000fe40000000024 */
[-C--:B--2---:R-:W-:Y:S01]  /*1790*/  DFMA R84, R22, R112.reuse, R84 ;  /* 0x000000701654722b */ /* 0x084fe20000000054 */
[----:B------:R2:W5:Y:S01]  /*17a0*/  LDS.64 R28, [R0+0xa00] ;  /* 0x000a0000001c7984 */ /* 0x0005620000000a00 */
[----:B------:R-:W-:-:S02]  /*17b0*/  DFMA R82, R10, R112, R82 ;  /* 0x000000700a52722b */ /* 0x000fc40000000052 */
[-C--:B------:R-:W-:Y:S01]  /*17c0*/  DFMA R80, R64, R112.reuse, R80 ;  /* 0x000000704050722b */ /* 0x080fe20000000050 */
[----:B------:R-:W-:Y:S01]  /*17d0*/  LDS.64 R92, [R8+0x900] ;  /* 0x00090000085c7984 */ /* 0x000fe20000000a00 */
[-C--:B------:R-:W-:Y:S02]  /*17e0*/  DFMA R106, R56, R112.reuse, R106 ;  /* 0x00000070386a722b */ /* 0x080fe4000000006a */
[-C--:B------:R-:W-:Y:S01]  /*17f0*/  DFMA R108, R68, R112.reuse, R108 ;  /* 0x00000070446c722b */ /* 0x080fe2000000006c */
[----:B--2---:R-:W-:Y:S01]  /*1800*/  VIADD R0, R0, 0xc00 ;  /* 0x00000c0000007836 */ /* 0x004fe20000000000 */
[----:B------:R-:W-:Y:S02]  /*1810*/  DFMA R110, R86, R112, R110 ;  /* 0x00000070566e722b */ /* 0x000fe4000000006e */
[-C--:B---3--:R-:W-:Y:S01]  /*1820*/  DFMA R104, R22, R12.reuse, R104 ;  /* 0x0000000c1668722b */ /* 0x088fe20000000068 */
[----:B------:R-:W2:Y:S01]  /*1830*/  LDS.64 R112, [R8+0x880] ;  /* 0x0008800008707984 */ /* 0x000ea20000000a00 */
[----:B------:R-:W-:-:S02]  /*1840*/  DFMA R24, R10, R12, R24 ;  /* 0x0000000c0a18722b */ /* 0x000fc40000000018 */
[-C--:B------:R-:W-:Y:S02]  /*1850*/  DFMA R44, R64, R12.reuse, R44 ;  /* 0x0000000c402c722b */ /* 0x080fe4000000002c */
[-C--:B------:R-:W-:Y:S02]  /*1860*/  DFMA R26, R56, R12.reuse, R26 ;  /* 0x0000000c381a722b */ /* 0x080fe4000000001a */
[-C--:B------:R-:W-:Y:S02]  /*1870*/  DFMA R54, R68, R12.reuse, R54 ;  /* 0x0000000c4436722b */ /* 0x080fe40000000036 */
[----:B------:R-:W-:Y:S02]  /*1880*/  DFMA R42, R86, R12, R42 ;  /* 0x0000000c562a722b */ /* 0x000fe4000000002a */
[-C--:B----4-:R-:W-:Y:S01]  /*1890*/  DFMA R34, R22, R102.reuse, R34 ;  /* 0x000000661622722b */ /* 0x090fe20000000022 */
[----:B------:R-:W-:Y:S01]  /*18a0*/  LDS.64 R12, [R8+0xa00] ;  /* 0x000a0000080c7984 */ /* 0x000fe20000000a00 */
[----:B------:R-:W-:-:S02]  /*18b0*/  DFMA R90, R10, R102, R90 ;  /* 0x000000660a5a722b */ /* 0x000fc4000000005a */
[-C--:B------:R-:W-:Y:S01]  /*18c0*/  DFMA R66, R64, R102.reuse, R66 ;  /* 0x000000664042722b */ /* 0x080fe20000000042 */
[----:B------:R3:W4:Y:S01]  /*18d0*/  LDS.64 R22, [R8+0x980] ;  /* 0x0009800008167984 */ /* 0x0007220000000a00 */
[-C--:B------:R-:W-:Y:S02]  /*18e0*/  DFMA R78, R56, R102.reuse, R78 ;  /* 0x00000066384e722b */ /* 0x080fe4000000004e */
[-C--:B------:R-:W-:Y:S02]  /*18f0*/  DFMA R52, R68, R102.reuse, R52 ;  /* 0x000000664434722b */ /* 0x080fe40000000034 */
[----:B------:R-:W-:Y:S02]  /*1900*/  DFMA R76, R86, R102, R76 ;  /* 0x00000066564c722b */ /* 0x000fe4000000004c */
[-C--:B0-----:R-:W-:Y:S01]  /*1910*/  DFMA R32, R38, R116.reuse, R32 ;  /* 0x000000742620722b */ /* 0x081fe20000000020 */
[----:B---3--:R-:W-:Y:S01]  /*1920*/  IADD3 R8, PT, PT, R8, 0xc00, RZ ;  /* 0x00000c0008087810 */ /* 0x008fe20007ffe0ff */
[----:B------:R-:W-:-:S02]  /*1930*/  DFMA R20, R30, R116, R20 ;  /* 0x000000741e14722b */ /* 0x000fc40000000014 */
[-C--:B------:R-:W-:Y:S02]  /*1940*/  DFMA R74, R14, R116.reuse, R74 ;  /* 0x000000740e4a722b */ /* 0x080fe4000000004a */
[-C--:B-1----:R-:W-:Y:S02]  /*1950*/  DFMA R62, R16, R116.reuse, R62 ;  /* 0x00000074103e722b */ /* 0x082fe4000000003e */
[-C--:B-----5:R-:W-:Y:S02]  /*1960*/  DFMA R50, R18, R116.reuse, R50 ;  /* 0x000000741232722b */ /* 0x0a0fe40000000032 */
[----:B------:R-:W-:Y:S02]  /*1970*/  DFMA R40, R28, R116, R40 ;  /* 0x000000741c28722b */ /* 0x000fe40000000028 */
[-C--:B------:R-:W-:Y:S02]  /*1980*/  DFMA R88, R38, R114.reuse, R88 ;  /* 0x000000722658722b */ /* 0x080fe40000000058 */
[----:B------:R-:W-:-:S02]  /*1990*/  DFMA R94, R30, R114, R94 ;  /* 0x000000721e5e722b */ /* 0x000fc4000000005e */
[-C--:B------:R-:W-:Y:S02]  /*19a0*/  DFMA R72, R14, R114.reuse, R72 ;  /* 0x000000720e48722b */ /* 0x080fe40000000048 */
[-C--:B------:R-:W-:Y:S02]  /*19b0*/  DFMA R60, R16, R114.reuse, R60 ;  /* 0x00000072103c722b */ /* 0x080fe4000000003c */
[-C--:B------:R-:W-:Y:S02]  /*19c0*/  DFMA R48, R18, R114.reuse, R48 ;  /* 0x000000721230722b */ /* 0x080fe40000000030 */
[----:B------:R-:W-:Y:S02]  /*19d0*/  DFMA R96, R28, R114, R96 ;  /* 0x000000721c60722b */ /* 0x000fe40000000060 */
[-C--:B--2---:R-:W-:Y:S02]  /*19e0*/  DFMA R98, R38, R112.reuse, R98 ;  /* 0x000000702662722b */ /* 0x084fe40000000062 */
[----:B------:R-:W-:-:S02]  /*19f0*/  DFMA R10, R30, R112, R100 ;  /* 0x000000701e0a722b */ /* 0x000fc40000000064 */
[-C--:B------:R-:W-:Y:S02]  /*1a00*/  DFMA R70, R14, R112.reuse, R70 ;  /* 0x000000700e46722b */ /* 0x080fe40000000046 */
[-C--:B------:R-:W-:Y:S02]  /*1a10*/  DFMA R58, R16, R112.reuse, R58 ;  /* 0x00000070103a722b */ /* 0x080fe4000000003a */
[-C--:B------:R-:W-:Y:S02]  /*1a20*/  DFMA R46, R18, R112.reuse, R46 ;  /* 0x00000070122e722b */ /* 0x080fe4000000002e */
[----:B------:R-:W-:Y:S02]  /*1a30*/  DFMA R36, R28, R112, R36 ;  /* 0x000000701c24722b */ /* 0x000fe40000000024 */
[-C--:B------:R-:W-:Y:S02]  /*1a40*/  DFMA R84, R38, R92.reuse, R84 ;  /* 0x0000005c2654722b */ /* 0x080fe40000000054 */
[----:B------:R-:W-:-:S02]  /*1a50*/  DFMA R82, R30, R92, R82 ;  /* 0x0000005c1e52722b */ /* 0x000fc40000000052 */
[-C--:B------:R-:W-:Y:S02]  /*1a60*/  DFMA R80, R14, R92.reuse, R80 ;  /* 0x0000005c0e50722b */ /* 0x080fe40000000050 */
[-C--:B------:R-:W-:Y:S02]  /*1a70*/  DFMA R106, R16, R92.reuse, R106 ;  /* 0x0000005c106a722b */ /* 0x080fe4000000006a */
[-C--:B------:R-:W-:Y:S02]  /*1a80*/  DFMA R108, R18, R92.reuse, R108 ;  /* 0x0000005c126c722b */ /* 0x080fe4000000006c */
[----:B------:R-:W-:Y:S02]  /*1a90*/  DFMA R110, R28, R92, R110 ;  /* 0x0000005c1c6e722b */ /* 0x000fe4000000006e */
[-C--:B----4-:R-:W-:Y:S02]  /*1aa0*/  DFMA R104, R38, R22.reuse, R104 ;  /* 0x000000162668722b */ /* 0x090fe40000000068 */
        /* <DEDUP_REMOVED lines=10> */
[----:B------:R-:W-:Y:S01]  /*1b50*/  DFMA R76, R28, R12, R76 ;  /* 0x0000000c1c4c722b */ /* 0x000fe2000000004c */
[----:B------:R-:W-:Y:S10]  /*1b60*/  @!P1 BRA `(.L_x_45) ;  /* 0xfffffff000ec9947 */ /* 0x000ff4000383ffff */
.L_x_44:
[----:B------:R-:W-:-:S04]  /*1b70*/  IADD3 R9, PT, PT, -R2, RZ, RZ ;  /* 0x000000ff02097210 */ /* 0x000fc80007ffe1ff */
[----:B------:R-:W-:-:S13]  /*1b80*/  ISETP.GT.AND P1, PT, R9, 0x1, PT ;  /* 0x000000010900780c */ /* 0x000fda0003f24270 */
[----:B------:R-:W-:Y:S05]  /*1b90*/  @!P1 BRA `(.L_x_46) ;  /* 0x0000000400909947 */ /* 0x000fea0003800000 */
[----:B------:R-:W-:Y:S01]  /*1ba0*/  LDS.64 R86, [R0+-0x180] ;  /* 0xfffe800000567984 */ /* 0x000fe20000000a00 */
[----:B------:R-:W-:Y:S01]  /*1bb0*/  PLOP3.LUT P0, PT, PT, PT, PT, 0x8, 0x80 ;  /* 0x000000000080781c */ /* 0x000fe20003f0e170 */
[----:B------:R-:W-:Y:S02]  /*1bc0*/  VIADD R2, R2, 0x2 ;  /* 0x0000000202027836 */ /* 0x000fe40000000000 */
[----:B------:R-:W0:Y:S04]  /*1bd0*/  LDS.64 R16, [R8+-0x180] ;  /* 0xfffe800008107984 */ /* 0x000e280000000a00 */
        /* <DEDUP_REMOVED lines=18> */
[----:B------:R-:W2:Y:S01]  /*1d00*/  LDS.64 R18, [R0+0x280] ;  /* 0x0002800000127984 */ /* 0x000ea20000000a00 */
[----:B-----5:R-:W-:-:S03]  /*1d10*/  DFMA R40, R30, R16, R40 ;  /* 0x000000101e28722b */ /* 0x020fc60000000028 */
[----:B------:R-:W-:Y:S01]  /*1d20*/  LDS.64 R112, [R8+0x200] ;  /* 0x0002000008707984 */ /* 0x000fe20000000a00 */
[----:B------:R-:W-:-:S03]  /*1d30*/  DFMA R88, R86, R14, R88 ;  /* 0x0000000e5658722b */ /* 0x000fc60000000058 */
[----:B------:R-:W3:Y:S01]  /*1d40*/  LDS.64 R16, [R0+0x300] ;  /* 0x0003000000107984 */ /* 0x000ee20000000a00 */
[-C--:B------:R-:W-:Y:S02]  /*1d50*/  DFMA R94, R68, R14.reuse, R94 ;  /* 0x0000000e445e722b */ /* 0x080fe4000000005e */
        /* <DEDUP_REMOVED lines=12> */
[----:B------:R5:W4:Y:S01]  /*1e20*/  LDS.64 R12, [R0+0x400] ;  /* 0x00040000000c7984 */ /* 0x000b220000000a00 */
[----:B------:R-:W-:-:S02]  /*1e30*/  DFMA R82, R68, R102, R82 ;  /* 0x000000664452722b */ /* 0x000fc40000000052 */
[-C--:B------:R-:W-:Y:S02]  /*1e40*/  DFMA R80, R64, R102.reuse, R80 ;  /* 0x000000664050722b */ /* 0x080fe40000000050 */
[-C--:B------:R-:W-:Y:S02]  /*1e50*/  DFMA R106, R56, R102.reuse, R106 ;  /* 0x00000066386a722b */ /* 0x080fe4000000006a */
[-C--:B------:R-:W-:Y:S01]  /*1e60*/  DFMA R108, R38, R102.reuse, R108 ;  /* 0x00000066266c722b */ /* 0x080fe2000000006c */
[----:B-----5:R-:W-:Y:S01]  /*1e70*/  IADD3 R0, PT, PT, R0, 0x600, RZ ;  /* 0x0000060000007810 */ /* 0x020fe20007ffe0ff */
[----:B------:R-:W-:Y:S02]  /*1e80*/  DFMA R110, R30, R102, R110 ;  /* 0x000000661e6e722b */ /* 0x000fe4000000006e */
[-C--:B------:R-:W-:Y:S01]  /*1e90*/  DFMA R104, R86, R92.reuse, R104 ;  /* 0x0000005c5668722b */ /* 0x080fe20000000068 */
[----:B------:R-:W5:Y:S01]  /*1ea0*/  LDS.64 R102, [R8+0x280] ;  /* 0x0002800008667984 */ /* 0x000f620000000a00 */
        /* <DEDUP_REMOVED lines=9> */
[----:B------:R-:W5:Y:S01]  /*1f40*/  LDS.64 R86, [R8+0x380] ;  /* 0x0003800008567984 */ /* 0x000f620000000a00 */
[-C--:B------:R-:W-:Y:S02]  /*1f50*/  DFMA R78, R56, R100.reuse, R78 ;  /* 0x00000064384e722b */ /* 0x080fe4000000004e */
[-C--:B------:R-:W-:Y:S01]  /*1f60*/  DFMA R52, R38, R100.reuse, R52 ;  /* 0x000000642634722b */ /* 0x080fe20000000034 */
[----:B------:R3:W5:Y:S01]  /*1f70*/  LDS.64 R68, [R8+0x400] ;  /* 0x0004000008447984 */ /* 0x0007620000000a00 */
[----:B------:R-:W-:Y:S02]  /*1f80*/  DFMA R76, R30, R100, R76 ;  /* 0x000000641e4c722b */ /* 0x000fe4000000004c */
[-C--:B0-----:R-:W-:Y:S02]  /*1f90*/  DFMA R32, R28, R114.reuse, R32 ;  /* 0x000000721c20722b */ /* 0x081fe40000000020 */
[----:B-1----:R-:W-:-:S02]  /*1fa0*/  DFMA R20, R22, R114, R20 ;  /* 0x000000721614722b */ /* 0x002fc40000000014 */
[-C--:B--2---:R-:W-:Y:S01]  /*1fb0*/  DFMA R74, R18, R114.reuse, R74 ;  /* 0x00000072124a722b */ /* 0x084fe2000000004a */
[----:B---3--:R-:W-:Y:S01]  /*1fc0*/  IADD3 R8, PT, PT, R8, 0x600, RZ ;  /* 0x0000060008087810 */ /* 0x008fe20007ffe0ff */
[-C--:B------:R-:W-:Y:S02]  /*1fd0*/  DFMA R62, R16, R114.reuse, R62 ;  /* 0x00000072103e722b */ /* 0x080fe4000000003e */
[-C--:B----4-:R-:W-:Y:S02]  /*1fe0*/  DFMA R50, R14, R114.reuse, R50 ;  /* 0x000000720e32722b */ /* 0x090fe40000000032 */
[----:B------:R-:W-:Y:S02]  /*1ff0*/  DFMA R40, R12, R114, R40 ;  /* 0x000000720c28722b */ /* 0x000fe40000000028 */
[-C--:B------:R-:W-:Y:S02]  /*2000*/  DFMA R88, R28, R112.reuse, R88 ;  /* 0x000000701c58722b */ /* 0x080fe40000000058 */
[----:B------:R-:W-:-:S02]  /*2010*/  DFMA R94, R22, R112, R94 ;  /* 0x00000070165e722b */ /* 0x000fc4000000005e */
[-C--:B------:R-:W-:Y:S02]  /*2020*/  DFMA R72, R18, R112.reuse, R72 ;  /* 0x000000701248722b */ /* 0x080fe40000000048 */
[-C--:B------:R-:W-:Y:S02]  /*2030*/  DFMA R60, R16, R112.reuse, R60 ;  /* 0x00000070103c722b */ /* 0x080fe4000000003c */
[-C--:B------:R-:W-:Y:S02]  /*2040*/  DFMA R48, R14, R112.reuse, R48 ;  /* 0x000000700e30722b */ /* 0x080fe40000000030 */
[----:B------:R-:W-:Y:S02]  /*2050*/  DFMA R96, R12, R112, R96 ;  /* 0x000000700c60722b */ /* 0x000fe40000000060 */
[-C--:B-----5:R-:W-:Y:S02]  /*2060*/  DFMA R98, R28, R102.reuse, R98 ;  /* 0x000000661c62722b */ /* 0x0a0fe40000000062 */
        /* <DEDUP_REMOVED lines=22> */
[----:B------:R-:W-:-:S11]  /*21d0*/  DFMA R76, R12, R68, R76 ;  /* 0x000000440c4c722b */ /* 0x000fd6000000004c */
.L_x_46:
[----:B------:R-:W-:-:S13]  /*21e0*/  ISETP.NE.OR P0, PT, R2, RZ, P0 ;  /* 0x000000ff0200720c */ /* 0x000fda0000705670 */
[----:B------:R-:W-:Y:S05]  /*21f0*/  @!P0 BRA `(.L_x_42) ;  /* 0x0000000000d48947 */ /* 0x000fea0003800000 */
.L_x_43:
[----:B------:R-:W-:Y:S01]  /*2200*/  LDS.64 R28, [R0+-0x180] ;  /* 0xfffe8000001c7984 */ /* 0x000fe20000000a00 */
[----:B------:R-:W-:-:S03]  /*2210*/  VIADD R2, R2, 0x1 ;  /* 0x0000000102027836 */ /* 0x000fc60000000000 */
[----:B------:R-:W0:Y:S02]  /*2220*/  LDS.64 R30, [R8+-0x180] ;  /* 0xfffe8000081e7984 */ /* 0x000e240000000a00 */
[----:B------:R-:W-:Y:S02]  /*2230*/  ISETP.NE.AND P0, PT, R2, RZ, PT ;  /* 0x000000ff0200720c */ /* 0x000fe40003f05270 */
[----:B------:R-:W1:Y:S04]  /*2240*/  LDS.64 R22, [R0+-0x100] ;  /* 0xffff000000167984 */ /* 0x000e680000000a00 */
[----:B------:R-:W2:Y:S04]  /*2250*/  LDS.64 R18, [R0+-0x80] ;  /* 0xffff800000127984 */ /* 0x000ea80000000a00 */
[----:B------:R-:W3:Y:S04]  /*2260*/  LDS.64 R16, [R0] ;  /* 0x0000000000107984 */ /* 0x000ee80000000a00 */
[----:B------:R-:W4:Y:S04]  /*2270*/  LDS.64 R14, [R0+0x80] ;  /* 0x00008000000e7984 */ /* 0x000f280000000a00 */
[----:B------:R5:W4:Y:S04]  /*2280*/  LDS.64 R12, [R0+0x100] ;  /* 0x00010000000c7984 */ /* 0x000b280000000a00 */
[----:B------:R-:W4:Y:S04]  /*2290*/  LDS.64 R38, [R8+-0x100] ;  /* 0xffff000008267984 */ /* 0x000f280000000a00 */
[----:B------:R-:W4:Y:S01]  /*22a0*/  LDS.64 R56, [R8+-0x80] ;  /* 0xffff800008387984 */ /* 0x000f220000000a00 */
[----:B-----5:R-:W-:-:S03]  /*22b0*/  IADD3 R0, PT, PT, R0, 0x300, RZ ;  /* 0x0000030000007810 */ /* 0x020fc60007ffe0ff */
[----:B------:R-:W5:Y:S04]  /*22c0*/  LDS.64 R64, [R8] ;  /* 0x0000000008407984 */ /* 0x000f680000000a00 */
[----:B------:R-:W5:Y:S04]  /*22d0*/  LDS.64 R68, [R8+0x80] ;  /* 0x0000800008447984 */ /* 0x000f680000000a00 */
[----:B------:R2:W5:Y:S01]  /*22e0*/  LDS.64 R86, [R8+0x100] ;  /* 0x0001000008567984 */ /* 0x0005620000000a00 */
[-C--:B0-----:R-:W-:Y:S02]  /*22f0*/  DFMA R32, R28, R30.reuse, R32 ;  /* 0x0000001e1c20722b */ /* 0x081fe40000000020 */
[----:B-1----:R-:W-:-:S02]  /*2300*/  DFMA R20, R22, R30, R20 ;  /* 0x0000001e1614722b */ /* 0x002fc40000000014 */
[-C--:B--2---:R-:W-:Y:S01]  /*2310*/  DFMA R74, R18, R30.reuse, R74 ;  /* 0x0000001e124a722b */ /* 0x084fe2000000004a */
[----:B------:R-:W-:Y:S01]  /*2320*/  IADD3 R8, PT, PT, R8, 0x300, RZ ;  /* 0x0000030008087810 */ /* 0x000fe20007ffe0ff */
[-C--:B---3--:R-:W-:Y:S02]  /*2330*/  DFMA R62, R16, R30.reuse, R62 ;  /* 0x0000001e103e722b */ /* 0x088fe4000000003e */
        /* <DEDUP_REMOVED lines=32> */
[----:B------:R-:W-:Y:S10]  /*2540*/  @P0 BRA `(.L_x_43) ;  /* 0xfffffffc002c0947 */ /* 0x000ff4000383ffff */
.L_x_42:
[----:B------:R-:W-:Y:S06]  /*2550*/  BAR.SYNC.DEFER_BLOCKING 0x0 ;  /* 0x0000000000007b1d */ /* 0x000fec0000010000 */
[----:B------:R-:W-:Y:S05]  /*2560*/  BRA.U !UP1, `(.L_x_47) ;  /* 0xffffffe109c47547 */ /* 0x000fea000b83ffff */
.L_x_39:
[----:B------:R-:W1:Y:S01]  /*2570*/  LDC.64 R2, c[0x0][0x380] ;  /* 0x0000e000ff027b82 */ /* 0x000e620000000a00 */
[----:B------:R-:W2:Y:S07]  /*2580*/  LDCU UR6, c[0x0][0x398] ;  /* 0x00007300ff0677ac */ /* 0x000eae0008000800 */
[----:B------:R-:W3:Y:S08]  /*2590*/  LDC R0, c[0x0][0x3c4] ;  /* 0x0000f100ff007b82 */ /* 0x000ef00000000800 */
[----:B0-----:R-:W0:Y:S01]  /*25a0*/  LDC R65, c[0x0][0x3c8] ;  /* 0x0000f200ff417b82 */ /* 0x001e220000000800 */
[----:B--2---:R-:W-:-:S04]  /*25b0*/  IMAD R5, R4, UR6, R5 ;  /* 0x0000000604057c24 */ /* 0x004fc8000f8e0205 */
[----:B-1----:R-:W-:-:S05]  /*25c0*/  IMAD.WIDE R2, R5, 0x8, R2 ;  /* 0x0000000805027825 */ /* 0x002fca00078e0202 */
[----:B------:R1:W-:Y:S01]  /*25d0*/  STG.E.64 desc[UR10][R2.64], R32 ;  /* 0x0000002002007986 */ /* 0x0003e2000c101b0a */
[----:B---3--:R-:W-:-:S05]  /*25e0*/  IMAD.WIDE R4, R0, 0x8, R2 ;  /* 0x0000000800047825 */ /* 0x008fca00078e0202 */
[----:B------:R-:W-:Y:S01]  /*25f0*/  STG.E.64 desc[UR10][R4.64], R88 ;  /* 0x0000005804007986 */ /* 0x000fe2000c101b0a */
[----:B------:R-:W-:-:S04]  /*2600*/  IMAD.WIDE R6, R0, 0x8, R4 ;  /* 0x0000000800067825 */ /* 0x000fc800078e0204 */
[----:B0-----:R-:W-:Y:S01]  /*2610*/  IMAD.WIDE R16, R65, 0x8, R2 ;  /* 0x0000000841107825 */ /* 0x001fe200078e0202 */
[----:B------:R0:W-:Y:S03]  /*2620*/  STG.E.64 desc[UR10][R6.64], R98 ;  /* 0x0000006206007986 */ /* 0x0001e6000c101b0a */
[----:B------:R-:W-:-:S04]  /*2630*/  IMAD.WIDE R8, R0, 0x8, R6 ;  /* 0x0000000800087825 */ /* 0x000fc800078e0206 */
[--C-:B------:R-:W-:Y:S01]  /*2640*/  IMAD.WIDE R18, R0, 0x8, R16.reuse ;  /* 0x0000000800127825 */ /* 0x100fe200078e0210 */
[----:B------:R-:W-:Y:S03]  /*2650*/  STG.E.64 desc[UR10][R8.64], R84 ;  /* 0x0000005408007986 */ /* 0x000fe6000c101b0a */
[----:B------:R-:W-:-:S04]  /*2660*/  IMAD.WIDE R30, R65, 0x8, R16 ;  /* 0x00000008411e7825 */ /* 0x000fc800078e0210 */
[----:B------:R-:W-:-:S04]  /*2670*/  IMAD.WIDE R12, R0, 0x8, R8 ;  /* 0x00000008000c7825 */ /* 0x000fc800078e0208 */
[----:B------:R-:W-:Y:S01]  /*2680*/  IMAD.WIDE R22, R0, 0x8, R18 ;  /* 0x0000000800167825 */ /* 0x000fe200078e0212 */
[----:B------:R2:W-:Y:S03]  /*2690*/  STG.E.64 desc[UR10][R12.64], R104 ;  /* 0x000000680c007986 */ /* 0x0005e6000c101b0a */
[----:B------:R-:W-:-:S04]  /*26a0*/  IMAD.WIDE R38, R65, 0x8, R30 ;  /* 0x0000000841267825 */ /* 0x000fc800078e021e */
[----:B-1----:R-:W-:-:S04]  /*26b0*/  IMAD.WIDE R32, R0, 0x8, R30 ;  /* 0x0000000800207825 */ /* 0x002fc800078e021e */
[----:B------:R-:W-:-:S04]  /*26c0*/  IMAD.WIDE R14, R0, 0x8, R12 ;  /* 0x00000008000e7825 */ /* 0x000fc800078e020c */
[C---:B------:R-:W-:Y:S01]  /*26d0*/  IMAD.WIDE R28, R0.reuse, 0x8, R22 ;  /* 0x00000008001c7825 */ /* 0x040fe200078e0216 */
[----:B------:R1:W-:Y:S03]  /*26e0*/  STG.E.64 desc[UR10][R14.64], R34 ;  /* 0x000000220e007986 */ /* 0x0003e6000c101b0a */
[C---:B------:R-:W-:Y:S01]  /*26f0*/  IMAD.WIDE R56, R65.reuse, 0x8, R38 ;  /* 0x0000000841387825 */ /* 0x040fe200078e0226 */
[----:B------:R-:W-:Y:S03]  /*2700*/  STG.E.64 desc[UR10][R16.64], R20 ;  /* 0x0000001410007986 */ /* 0x000fe6000c101b0a */
[C---:B0-----:R-:W-:Y:S01]  /*2710*/  IMAD.WIDE R6, R0.reuse, 0x8, R32 ;  /* 0x0000000800067825 */ /* 0x041fe200078e0220 */
[----:B------:R0:W-:Y:S03]  /*2720*/  STG.E.64 desc[UR10][R18.64], R94 ;  /* 0x0000005e12007986 */ /* 0x0001e6000c101b0a */
[C---:B--2---:R-:W-:Y:S01]  /*2730*/  IMAD.WIDE R12, R0.reuse, 0x8, R38 ;  /* 0x00000008000c7825 */ /* 0x044fe200078e0226 */
[----:B------:R2:W-:Y:S03]  /*2740*/  STG.E.64 desc[UR10][R22.64], R10 ;  /* 0x0000000a16007986 */ /* 0x0005e6000c101b0a */
[C---:B------:R-:W-:Y:S01]  /*2750*/  IMAD.WIDE R2, R0.reuse, 0x8, R28 ;  /* 0x0000000800027825 */ /* 0x040fe200078e021c */
[----:B------:R3:W-:Y:S03]  /*2760*/  STG.E.64 desc[UR10][R28.64], R82 ;  /* 0x000000521c007986 */ /* 0x0007e6000c101b0a */
[----:B-1----:R-:W-:Y:S01]  /*2770*/  IMAD.WIDE R34, R65, 0x8, R56 ;  /* 0x0000000841227825 */ /* 0x002fe200078e0238 */
[----:B------:R1:W-:Y:S03]  /*2780*/  STG.E.64 desc[UR10][R2.64], R24 ;  /* 0x0000001802007986 */ /* 0x0003e6000c101b0a */
[----:B------:R-:W-:-:S04]  /*2790*/  IMAD.WIDE R8, R0, 0x8, R6 ;  /* 0x0000000800087825 */ /* 0x000fc800078e0206 */
[----:B0-----:R-:W-:-:S04]  /*27a0*/  IMAD.WIDE R18, R0, 0x8, R56 ;  /* 0x0000000800127825 */ /* 0x001fc800078e0238 */
[----:B------:R-:W-:-:S04]  /*27b0*/  IMAD.WIDE R14, R0, 0x8, R12 ;  /* 0x00000008000e7825 */ /* 0x000fc800078e020c */
[----:B------:R-:W-:-:S04]  /*27c0*/  IMAD.WIDE R4, R0, 0x8, R2 ;  /* 0x0000000800047825 */ /* 0x000fc800078e0202 */
[C---:B------:R-:W-:Y:S01]  /*27d0*/  IMAD.WIDE R64, R0.reuse, 0x8, R34 ;  /* 0x0000000800407825 */ /* 0x040fe200078e0222 */
[----:B------:R0:W-:Y:S03]  /*27e0*/  STG.E.64 desc[UR10][R4.64], R90 ;  /* 0x0000005a04007986 */ /* 0x0001e6000c101b0a */
[C---:B--2---:R-:W-:Y:S01]  /*27f0*/  IMAD.WIDE R10, R0.reuse, 0x8, R8 ;  /* 0x00000008000a7825 */ /* 0x044fe200078e0208 */
[----:B------:R2:W-:Y:S03]  /*2800*/  STG.E.64 desc[UR10][R30.64], R74 ;  /* 0x0000004a1e007986 */ /* 0x0005e6000c101b0a */
[C---:B------:R-:W-:Y:S01]  /*2810*/  IMAD.WIDE R20, R0.reuse, 0x8, R18 ;  /* 0x0000000800147825 */ /* 0x040fe200078e0212 */
[----:B------:R-:W-:Y:S03]  /*2820*/  STG.E.64 desc[UR10][R32.64], R72 ;  /* 0x0000004820007986 */ /* 0x000fe6000c101b0a */
[C---:B------:R-:W-:Y:S01]  /*2830*/  IMAD.WIDE R16, R0.reuse, 0x8, R14 ;  /* 0x0000000800107825 */ /* 0x040fe200078e020e */
[----:B------:R4:W-:Y:S03]  /*2840*/  STG.E.64 desc[UR10][R6.64], R70 ;  /* 0x0000004606007986 */ /* 0x0009e6000c101b0a */
[C---:B---3--:R-:W-:Y:S01]  /*2850*/  IMAD.WIDE R28, R0.reuse, 0x8, R64 ;  /* 0x00000008001c7825 */ /* 0x048fe200078e0240 */
[----:B------:R3:W-:Y:S03]  /*2860*/  STG.E.64 desc[UR10][R8.64], R80 ;  /* 0x0000005008007986 */ /* 0x0007e6000c101b0a */
[C---:B-1----:R-:W-:Y:S01]  /*2870*/  IMAD.WIDE R2, R0.reuse, 0x8, R10 ;  /* 0x0000000800027825 */ /* 0x042fe200078e020a */
[----:B------:R-:W-:Y:S03]  /*2880*/  STG.E.64 desc[UR10][R10.64], R44 ;  /* 0x0000002c0a007986 */ /* 0x000fe6000c101b0a */
[C---:B------:R-:W-:Y:S01]  /*2890*/  IMAD.WIDE R22, R0.reuse, 0x8, R20 ;  /* 0x0000000800167825 */ /* 0x040fe200078e0214 */
[----:B------:R1:W-:Y:S03]  /*28a0*/  STG.E.64 desc[UR10][R2.64], R66 ;  /* 0x0000004202007986 */ /* 0x0003e6000c101b0a */
[C---:B0-----:R-:W-:Y:S01]  /*28b0*/  IMAD.WIDE R4, R0.reuse, 0x8, R16 ;  /* 0x0000000800047825 */ /* 0x041fe200078e0210 */
[----:B------:R-:W-:Y:S03]  /*28c0*/  STG.E.64 desc[UR10][R38.64], R62 ;  /* 0x0000003e26007986 */ /* 0x000fe6000c101b0a */
[C---:B--2---:R-:W-:Y:S01]  /*28d0*/  IMAD.WIDE R30, R0.reuse, 0x8, R28 ;  /* 0x00000008001e7825 */ /* 0x044fe200078e021c */
[----:B------:R-:W-:Y:S03]  /*28e0*/  STG.E.64 desc[UR10][R12.64], R60 ;  /* 0x0000003c0c007986 */ /* 0x000fe6000c101b0a */
[C---:B------:R-:W-:Y:S01]  /*28f0*/  IMAD.WIDE R24, R0.reuse, 0x8, R22 ;  /* 0x0000000800187825 */ /* 0x040fe200078e0216 */
[----:B------:R-:W-:Y:S03]  /*2900*/  STG.E.64 desc[UR10][R14.64], R58 ;  /* 0x0000003a0e007986 */ /* 0x000fe6000c101b0a */
[C---:B----4-:R-:W-:Y:S01]  /*2910*/  IMAD.WIDE R6, R0.reuse, 0x8, R4 ;  /* 0x0000000800067825 */ /* 0x050fe200078e0204 */
[----:B------:R-:W-:Y:S03]  /*2920*/  STG.E.64 desc[UR10][R16.64], R106 ;  /* 0x0000006a10007986 */ /* 0x000fe6000c101b0a */
[C---:B------:R-:W-:Y:S01]  /*2930*/  IMAD.WIDE R32, R0.reuse, 0x8, R30 ;  /* 0x0000000800207825 */ /* 0x040fe200078e021e */
[----:B------:R-:W-:Y:S03]  /*2940*/  STG.E.64 desc[UR10][R4.64], R26 ;  /* 0x0000001a04007986 */ /* 0x000fe6000c101b0a */
[C---:B---3--:R-:W-:Y:S01]  /*2950*/  IMAD.WIDE R8, R0.reuse, 0x8, R24 ;  /* 0x0000000800087825 */ /* 0x048fe200078e0218 */
[----:B------:R-:W-:Y:S03]  /*2960*/  STG.E.64 desc[UR10][R6.64], R78 ;  /* 0x0000004e06007986 */ /* 0x000fe6000c101b0a */
[----:B-1----:R-:W-:Y:S01]  /*2970*/  IMAD.WIDE R2, R0, 0x8, R32 ;  /* 0x0000000800027825 */ /* 0x002fe200078e0220 */
[----:B------:R-:W-:Y:S04]  /*2980*/  STG.E.64 desc[UR10][R56.64], R50 ;  /* 0x0000003238007986 */ /* 0x000fe8000c101b0a */
        /* <DEDUP_REMOVED lines=10> */
[----:B------:R-:W-:Y:S01]  /*2a30*/  STG.E.64 desc[UR10][R2.64], R76 ;  /* 0x0000004c02007986 */ /* 0x000fe2000c101b0a */
[----:B------:R-:W-:Y:S05]  /*2a40*/  EXIT ;  /* 0x000000000000794d */ /* 0x000fea0003800000 */
.L_x_48:
        /* <DEDUP_REMOVED lines=11> */
.L_x_55:


//--------------------- .text._Z11kernel__1_1PdS_S_iiiiiiiiiiiiii --------------------------
	.section	.text._Z11kernel__1_1PdS_S_iiiiiiiiiiiiii,"ax",@progbits
	.align	128
        .global         _Z11kernel__1_1PdS_S_iiiiiiiiiiiiii
        .type           _Z11kernel__1_1PdS_S_iiiiiiiiiiiiii,@function
        .size           _Z11kernel__1_1PdS_S_iiiiiiiiiiiiii,(.L_x_56 - _Z11kernel__1_1PdS_S_iiiiiiiiiiiiii)
        .other          _Z11kernel__1_1PdS_S_iiiiiiiiiiiiii,@"STO_CUDA_ENTRY STV_DEFAULT"
_Z11kernel__1_1PdS_S_iiiiiiiiiiiiii:
.text._Z11kernel__1_1PdS_S_iiiiiiiiiiiiii:
[----:B------:R-:W-:Y:S08]  /*0000*/  LDC R1, c[0x0][0x37c] ;  /* 0x0000df00ff017b82 */ /* 0x000ff00000000800 */
[----:B------:R-:W0:Y:S01]  /*0010*/  LDC R85, c[0x0][0x3ac] ;  /* 0x0000eb00ff557b82 */ /* 0x000e220000000800 */
[----:B------:R-:W0:Y:S01]  /*0020*/  LDCU.64 UR4, c[0x0][0x3b0] ;  /* 0x00007600ff0477ac */ /* 0x000e220008000a00 */
[----:B------:R-:W1:Y:S01]  /*0030*/  S2R R70, SR_TID.Y ;  /* 0x0000000000467919 */ /* 0x000e620000002200 */
[----:B------:R-:W-:-:S02]  /*0040*/  CS2R R10, SRZ ;  /* 0x00000000000a7805 */ /* 0x000fc4000001ff00 */
[----:B------:R-:W-:Y:S01]  /*0050*/  CS2R R12, SRZ ;  /* 0x00000000000c7805 */ /* 0x000fe2000001ff00 */
[----:B------:R-:W2:Y:S01]  /*0060*/  LDCU UR8, c[0x0][0x3cc] ;  /* 0x00007980ff0877ac */ /* 0x000ea20008000800 */
[----:B------:R-:W3:Y:S01]  /*0070*/  S2R R86, SR_TID.X ;  /* 0x0000000000567919 */ /* 0x000ee20000002100 */
        /* <DEDUP_REMOVED lines=15> */
[----:B------:R-:W-:Y:S01]  /*0170*/  CS2R R44, SRZ ;  /* 0x00000000002c7805 */ /* 0x000fe2000001ff00 */
[----:B--2---:R-:W-:Y:S01]  /*0180*/  UISETP.GE.AND UP0, UPT, UR8, 0x1, UPT ;  /* 0x000000010800788c */ /* 0x004fe2000bf06270 */
[----:B0-----:R-:W-:Y:S01]  /*0190*/  IMAD R0, R85, UR4, RZ ;  /* 0x0000000455007c24 */ /* 0x001fe2000f8e02ff */
[----:B------:R-:W0:Y:S01]  /*01a0*/  S2UR UR4, SR_CTAID.X ;  /* 0x00000000000479c3 */ /* 0x000e220000002500 */
[----:B------:R-:W-:-:S02]  /*01b0*/  IABS R9, R85 ;  /* 0x0000005500097213 */ /* 0x000fc40000000000 */
[----:B------:R-:W-:Y:S01]  /*01c0*/  CS2R R46, SRZ ;  /* 0x00000000002e7805 */ /* 0x000fe2000001ff00 */
[----:B------:R-:W-:Y:S01]  /*01d0*/  IMAD R4, R0, UR5, RZ ;  /* 0x0000000500047c24 */ /* 0x000fe2000f8e02ff */
[-C--:B------:R-:W-:Y:S01]  /*01e0*/  IABS R6, R0.reuse ;  /* 0x0000000000067213 */ /* 0x080fe20000000000 */
[----:B------:R-:W2:Y:S01]  /*01f0*/  LDCU UR5, c[0x0][0x39c] ;  /* 0x00007380ff0577ac */ /* 0x000ea20008000800 */
[----:B------:R-:W-:Y:S01]  /*0200*/  IABS R8, R0 ;  /* 0x0000000000087213 */ /* 0x000fe20000000000 */
[----:B------:R-:W4:Y:S01]  /*0210*/  I2F.U32.RP R5, R4 ;  /* 0x0000000400057306 */ /* 0x000f220000209000 */
[----:B------:R-:W-:Y:S02]  /*0220*/  IADD3 R7, PT, PT, RZ, -R4, RZ ;  /* 0x80000004ff077210 */ /* 0x000fe40007ffe0ff */
[----:B------:R-:W-:Y:S02]  /*0230*/  CS2R R48, SRZ ;  /* 0x0000000000307805 */ /* 0x000fe4000001ff00 */
[----:B------:R-:W-:-:S02]  /*0240*/  ISETP.NE.U32.AND P2, PT, R4, RZ, PT ;  /* 0x000000ff0400720c */ /* 0x000fc40003f45070 */
        /* <DEDUP_REMOVED lines=9> */
[----:B------:R-:W-:Y:S01]  /*02e0*/  CS2R R72, SRZ ;  /* 0x0000000000487805 */ /* 0x000fe2000001ff00 */
[----:B------:R-:W0:Y:S01]  /*02f0*/  LDCU.64 UR6, c[0x0][0x358] ;  /* 0x00006b00ff0677ac */ /* 0x000e220008000a00 */
[----:B----4-:R-:W4:Y:S02]  /*0300*/  MUFU.RCP R5, R5 ;  /* 0x0000000500057308 */ /* 0x010f240000001000 */
[----:B----4-:R-:W-:-:S06]  /*0310*/  IADD3 R2, PT, PT, R5, 0xffffffe, RZ ;  /* 0x0ffffffe05027810 */ /* 0x010fcc0007ffe0ff */
[----:B------:R-:W4:Y:S08]  /*0320*/  I2F.RP R5, R6 ;  /* 0x0000000600057306 */ /* 0x000f300000209400 */
[----:B------:R5:W1:Y:S08]  /*0330*/  F2I.FTZ.U32.TRUNC.NTZ R3, R2 ;  /* 0x0000000200037305 */ /* 0x000a70000021f000 */
[----:B----4-:R-:W4:Y:S01]  /*0340*/  MUFU.RCP R5, R5 ;  /* 0x0000000500057308 */ /* 0x010f220000001000 */
[----:B-----5:R-:W-:-:S02]  /*0350*/  IMAD.MOV.U32 R2, RZ, RZ, RZ ;  /* 0x000000ffff027224 */ /* 0x020fc400078e00ff */
[----:B-1----:R-:W-:-:S04]  /*0360*/  IMAD R7, R7, R3, RZ ;  /* 0x0000000307077224 */ /* 0x002fc800078e02ff */
[----:B------:R-:W-:-:S06]  /*0370*/  IMAD.HI.U32 R3, R3, R7, R2 ;  /* 0x0000000703037227 */ /* 0x000fcc00078e0002 */
[----:B0-----:R-:W-:-:S04]  /*0380*/  IMAD.HI.U32 R56, R3, UR4, RZ ;  /* 0x0000000403387c27 */ /* 0x001fc8000f8e00ff */
[----:B----4-:R-:W-:Y:S01]  /*0390*/  VIADD R2, R5, 0xffffffe ;  /* 0x0ffffffe05027836 */ /* 0x010fe20000000000 */
[----:B------:R-:W-:-:S05]  /*03a0*/  IADD3 R3, PT, PT, -R56, RZ, RZ ;  /* 0x000000ff38037210 */ /* 0x000fca0007ffe1ff */
[----:B------:R-:W-:-:S05]  /*03b0*/  IMAD R3, R4, R3, UR4 ;  /* 0x0000000404037e24 */ /* 0x000fca000f8e0203 */
[----:B------:R-:W-:-:S13]  /*03c0*/  ISETP.GE.U32.AND P0, PT, R3, R4, PT ;  /* 0x000000040300720c */ /* 0x000fda0003f06070 */
[----:B------:R-:W-:Y:S02]  /*03d0*/  @P0 IADD3 R3, PT, PT, -R4, R3, RZ ;  /* 0x0000000304030210 */ /* 0x000fe40007ffe1ff */
[----:B------:R-:W-:Y:S02]  /*03e0*/  @P0 IADD3 R56, PT, PT, R56, 0x1, RZ ;  /* 0x0000000138380810 */ /* 0x000fe40007ffe0ff */
[----:B------:R-:W-:Y:S02]  /*03f0*/  ISETP.GE.U32.AND P1, PT, R3, R4, PT ;  /* 0x000000040300720c */ /* 0x000fe40003f26070 */
[----:B------:R0:W1:Y:S02]  /*0400*/  F2I.FTZ.U32.TRUNC.NTZ R3, R2 ;  /* 0x0000000200037305 */ /* 0x000064000021f000 */
[----:B0-----:R-:W-:-:S09]  /*0410*/  HFMA2 R2, -RZ, RZ, 0, 0 ;  /* 0x00000000ff027431 */ /* 0x001fd200000001ff */
[----:B------:R-:W-:Y:S02]  /*0420*/  @P1 IADD3 R56, PT, PT, R56, 0x1, RZ ;  /* 0x0000000138381810 */ /* 0x000fe40007ffe0ff */
[----:B------:R-:W-:Y:S01]  /*0430*/  @!P2 LOP3.LUT R56, RZ, R4, RZ, 0x33, !PT ;  /* 0x00000004ff38a212 */ /* 0x000fe200078e33ff */
[----:B-1----:R-:W-:-:S03]  /*0440*/  IMAD.MOV R7, RZ, RZ, -R3 ;  /* 0x000000ffff077224 */ /* 0x002fc600078e0a03 */
[C---:B------:R-:W-:Y:S01]  /*0450*/  IADD3 R5, PT, PT, -R56.reuse, RZ, RZ ;  /* 0x000000ff38057210 */ /* 0x040fe20007ffe1ff */
[----:B------:R-:W-:Y:S01]  /*0460*/  IMAD R87, R56, 0x6, RZ ;  /* 0x0000000638577824 */ /* 0x000fe200078e02ff */
[----:B------:R-:W-:Y:S01]  /*0470*/  CS2R R56, SRZ ;  /* 0x0000000000387805 */ /* 0x000fe2000001ff00 */
[----:B------:R-:W-:Y:S02]  /*0480*/  IMAD R7, R7, R6, RZ ;  /* 0x0000000607077224 */ /* 0x000fe400078e02ff */
[----:B------:R-:W-:Y:S01]  /*0490*/  IMAD R5, R4, R5, UR4 ;  /* 0x0000000404057e24 */ /* 0x000fe2000f8e0205 */
[----:B------:R-:W0:Y:S01]  /*04a0*/  LDCU UR4, c[0x0][0x3a0] ;  /* 0x00007400ff0477ac */ /* 0x000e220008000800 */
[----:B------:R-:W-:-:S03]  /*04b0*/  IMAD.HI.U32 R2, R3, R7, R2 ;  /* 0x0000000703027227 */ /* 0x000fc600078e0002 */
[----:B------:R-:W-:Y:S01]  /*04c0*/  IABS R4, R5 ;  /* 0x0000000500047213 */ /* 0x000fe20000000000 */
[----:B------:R-:W-:-:S03]  /*04d0*/  IMAD.MOV R7, RZ, RZ, -R8 ;  /* 0x000000ffff077224 */ /* 0x000fc600078e0a08 */
[----:B------:R-:W-:Y:S02]  /*04e0*/  MOV R3, R4 ;  /* 0x0000000400037202 */ /* 0x000fe40000000f00 */
[----:B------:R-:W1:Y:S03]  /*04f0*/  I2F.RP R4, R9 ;  /* 0x0000000900047306 */ /* 0x000e660000209400 */
[----:B------:R-:W-:-:S04]  /*0500*/  IMAD.HI.U32 R2, R2, R3, RZ ;  /* 0x0000000302027227 */ /* 0x000fc800078e00ff */
[----:B------:R-:W-:Y:S02]  /*0510*/  IMAD R3, R2, R7, R3 ;  /* 0x0000000702037224 */ /* 0x000fe400078e0203 */
[----:B0-----:R-:W-:-:S03]  /*0520*/  IMAD R70, R87, UR4, R70 ;  /* 0x0000000457467c24 */ /* 0x001fc6000f8e0246 */
[----:B------:R-:W-:Y:S01]  /*0530*/  ISETP.GT.U32.AND P2, PT, R6, R3, PT ;  /* 0x000000030600720c */ /* 0x000fe20003f44070 */
[----:B-1----:R-:W0:-:S12]  /*0540*/  MUFU.RCP R4, R4 ;  /* 0x0000000400047308 */ /* 0x002e180000001000 */
[-C--:B------:R-:W-:Y:S02]  /*0550*/  @!P2 IADD3 R3, PT, PT, R3, -R6.reuse, RZ ;  /* 0x800000060303a210 */ /* 0x080fe40007ffe0ff */
[----:B------:R-:W-:Y:S02]  /*0560*/  @!P2 IADD3 R2, PT, PT, R2, 0x1, RZ ;  /* 0x000000010202a810 */ /* 0x000fe40007ffe0ff */
[----:B------:R-:W-:Y:S02]  /*0570*/  ISETP.GE.U32.AND P0, PT, R3, R6, PT ;  /* 0x000000060300720c */ /* 0x000fe40003f06070 */
[----:B------:R-:W-:Y:S01]  /*0580*/  LOP3.LUT R3, R5, R0, RZ, 0x3c, !PT ;  /* 0x0000000005037212 */ /* 0x000fe200078e3cff */
[----:B0-----:R-:W-:Y:S01]  /*0590*/  VIADD R6, R4, 0xffffffe ;  /* 0x0ffffffe04067836 */ /* 0x001fe20000000000 */
[----:B------:R-:W-:Y:S02]  /*05a0*/  ISETP.NE.AND P2, PT, R0, RZ, PT ;  /* 0x000000ff0000720c */ /* 0x000fe40003f45270 */
[----:B------:R-:W-:-:S02]  /*05b0*/  ISETP.GE.AND P1, PT, R3, RZ, PT ;  /* 0x000000ff0300720c */ /* 0x000fc40003f26270 */
[----:B------:R0:W1:Y:S05]  /*05c0*/  F2I.FTZ.U32.TRUNC.NTZ R3, R6 ;  /* 0x0000000600037305 */ /* 0x00006a000021f000 */
[----:B------:R-:W-:Y:S02]  /*05d0*/  @P0 IADD3 R2, PT, PT, R2, 0x1, RZ ;  /* 0x0000000102020810 */ /* 0x000fe40007ffe0ff */
[----:B0-----:R-:W-:-:S03]  /*05e0*/  CS2R R6, SRZ ;  /* 0x0000000000067805 */ /* 0x001fc6000001ff00 */
[----:B------:R-:W-:-:S05]  /*05f0*/  IMAD.MOV.U32 R77, RZ, RZ, R2 ;  /* 0x000000ffff4d7224 */ /* 0x000fca00078e0002 */
[----:B------:R-:W-:Y:S02]  /*0600*/  @!P1 IADD3 R77, PT, PT, -R77, RZ, RZ ;  /* 0x000000ff4d4d9210 */ /* 0x000fe40007ffe1ff */
[----:B------:R-:W-:Y:S02]  /*0610*/  @!P2 LOP3.LUT R77, RZ, R0, RZ, 0x33, !PT ;  /* 0x00000000ff4da212 */ /* 0x000fe400078e33ff */
[----:B-1----:R-:W-:Y:S02]  /*0620*/  IADD3 R8, PT, PT, RZ, -R3, RZ ;  /* 0x80000003ff087210 */ /* 0x002fe40007ffe0ff */
[----:B------:R-:W-:Y:S01]  /*0630*/  LEA R75, R77, R70, 0x4 ;  /* 0x000000464d4b7211 */ /* 0x000fe200078e20ff */
[----:B------:R-:W-:Y:S01]  /*0640*/  IMAD.MOV R2, RZ, RZ, -R77 ;  /* 0x000000ffff027224 */ /* 0x000fe200078e0a4d */
[----:B------:R-:W-:-:S03]  /*0650*/  CS2R R70, SRZ ;  /* 0x0000000000467805 */ /* 0x000fc6000001ff00 */
[----:B------:R-:W-:Y:S02]  /*0660*/  IMAD R4, R0, R2, R5 ;  /* 0x0000000200047224 */ /* 0x000fe400078e0205 */
[----:B------:R-:W-:Y:S02]  /*0670*/  HFMA2 R2, -RZ, RZ, 0, 0 ;  /* 0x00000000ff027431 */ /* 0x000fe400000001ff */
[----:B------:R-:W-:Y:S01]  /*0680*/  IMAD R5, R8, R9, RZ ;  /* 0x0000000908057224 */ /* 0x000fe200078e02ff */
[----:B------:R-:W-:-:S03]  /*0690*/  IABS R0, R4 ;  /* 0x0000000400007213 */ /* 0x000fc60000000000 */
[----:B------:R-:W-:-:S06]  /*06a0*/  IMAD.HI.U32 R2, R3, R5, R2 ;  /* 0x0000000503027227 */ /* 0x000fcc00078e0002 */
[----:B------:R-:W-:-:S05]  /*06b0*/  IMAD.HI.U32 R2, R2, R0, RZ ;  /* 0x0000000002027227 */ /* 0x000fca00078e00ff */
[----:B------:R-:W-:-:S05]  /*06c0*/  IADD3 R3, PT, PT, -R2, RZ, RZ ;  /* 0x000000ff02037210 */ /* 0x000fca0007ffe1ff */
[----:B------:R-:W-:-:S05]  /*06d0*/  IMAD R0, R9, R3, R0 ;  /* 0x0000000309007224 */ /* 0x000fca00078e0200 */
[----:B------:R-:W-:-:S13]  /*06e0*/  ISETP.GT.U32.AND P2, PT, R9, R0, PT ;  /* 0x000000000900720c */ /* 0x000fda0003f44070 */
[-C--:B------:R-:W-:Y:S01]  /*06f0*/  @!P2 IADD3 R0, PT, PT, R0, -R9.reuse, RZ ;  /* 0x800000090000a210 */ /* 0x080fe20007ffe0ff */
[----:B------:R-:W-:Y:S01]  /*0700*/  @!P2 VIADD R2, R2, 0x1 ;  /* 0x000000010202a836 */ /* 0x000fe20000000000 */
[----:B------:R-:W-:Y:S02]  /*0710*/  ISETP.NE.AND P2, PT, R85, RZ, PT ;  /* 0x000000ff5500720c */ /* 0x000fe40003f45270 */
[----:B------:R-:W-:Y:S02]  /*0720*/  ISETP.GE.U32.AND P0, PT, R0, R9, PT ;  /* 0x000000090000720c */ /* 0x000fe40003f06070 */
[----:B------:R-:W-:Y:S02]  /*0730*/  CS2R R8, SRZ ;  /* 0x0000000000087805 */ /* 0x000fe4000001ff00 */
[----:B------:R-:W-:-:S04]  /*0740*/  LOP3.LUT R0, R4, R85, RZ, 0x3c, !PT ;  /* 0x0000005504007212 */ /* 0x000fc800078e3cff */
[----:B------:R-:W-:-:S05]  /*0750*/  ISETP.GE.AND P1, PT, R0, RZ, PT ;  /* 0x000000ff0000720c */ /* 0x000fca0003f26270 */
[----:B------:R-:W-:-:S04]  /*0760*/  @P0 IADD3 R2, PT, PT, R2, 0x1, RZ ;  /* 0x0000000102020810 */ /* 0x000fc80007ffe0ff */
[----:B------:R-:W-:-:S04]  /*0770*/  MOV R0, R2 ;  /* 0x0000000200007202 */ /* 0x000fc80000000f00 */
[----:B------:R-:W-:Y:S02]  /*0780*/  @!P1 IADD3 R0, PT, PT, -R0, RZ, RZ ;  /* 0x000000ff00009210 */ /* 0x000fe40007ffe1ff */
[----:B------:R-:W-:-:S05]  /*0790*/  @!P2 LOP3.LUT R0, RZ, R85, RZ, 0x33, !PT ;  /* 0x00000055ff00a212 */ /* 0x000fca00078e33ff */
[----:B------:R-:W-:Y:S02]  /*07a0*/  IMAD.MOV R2, RZ, RZ, -R0 ;  /* 0x000000ffff027224 */ /* 0x000fe400078e0a00 */
[----:B------:R-:W-:Y:S02]  /*07b0*/  IMAD R0, R0, 0x6, RZ ;  /* 0x0000000600007824 */ /* 0x000fe400078e02ff */
[----:B------:R-:W-:Y:S01]  /*07c0*/  IMAD R85, R85, R2, R4 ;  /* 0x0000000255557224 */ /* 0x000fe200078e0204 */
[----:B------:R-:W-:Y:S02]  /*07d0*/  CS2R R2, SRZ ;  /* 0x0000000000027805 */ /* 0x000fe4000001ff00 */
[----:B------:R-:W-:Y:S01]  /*07e0*/  CS2R R4, SRZ ;  /* 0x0000000000047805 */ /* 0x000fe2000001ff00 */
[----:B--2---:R-:W-:Y:S01]  /*07f0*/  IMAD R84, R75, UR5, R0 ;  /* 0x000000054b547c24 */ /* 0x004fe2000f8e0200 */
[----:B---3--:R-:W-:Y:S01]  /*0800*/  LEA R85, R85, R86, 0x4 ;  /* 0x0000005655557211 */ /* 0x008fe200078e20ff */
[----:B------:R-:W-:Y:S06]  /*0810*/  BRA.U !UP0, `(.L_x_49) ;  /* 0x00000009081c7547 */ /* 0x000fec000b800000 */
[----:B------:R-:W0:Y:S01]  /*0820*/  LDCU UR5, c[0x0][0x3a8] ;  /* 0x00007500ff0577ac */ /* 0x000e220008000800 */
[----:B------:R-:W-:Y:S02]  /*0830*/  LEA R86, R77, R86, 0x4 ;  /* 0x000000564d567211 */ /* 0x000fe400078e20ff */
[----:B------:R-:W-:Y:S01]  /*0840*/  CS2R R2, SRZ ;  /* 0x0000000000027805 */ /* 0x000fe2000001ff00 */
[----:B0-----:R-:W-:-:S06]  /*0850*/  UIMAD UR4, UR4, UR5, URZ ;  /* 0x00000005040472a4 */ /* 0x001fcc000f8e02ff */
[----:B------:R-:W-:Y:S01]  /*0860*/  IMAD R87, R87, UR4, RZ ;  /* 0x0000000457577c24 */ /* 0x000fe2000f8e02ff */
[----:B------:R-:W-:-:S06]  /*0870*/  UMOV UR4, URZ ;  /* 0x000000ff00047c82 */ /* 0x000fcc0008000000 */
.L_x_51:
[----:B------:R-:W0:Y:S01]  /*0880*/  S2R R88, SR_TID.Y ;  /* 0x0000000000587919 */ /* 0x000e220000002200 */
[----:B------:R-:W1:Y:S01]  /*0890*/  LDCU UR5, c[0x0][0x3bc] ;  /* 0x00007780ff0577ac */ /* 0x000e620008000800 */
[----:B------:R-:W2:Y:S01]  /*08a0*/  LDC R78, c[0x0][0x3a0] ;  /* 0x0000e800ff4e7b82 */ /* 0x000ea20000000800 */
[----:B------:R-:W3:Y:S01]  /*08b0*/  LDCU UR8, c[0x0][0x398] ;  /* 0x00007300ff0877ac */ /* 0x000ee20008000800 */
[----:B------:R-:W4:Y:S06]  /*08c0*/  LDCU UR9, c[0x0][0x3c0] ;  /* 0x00007800ff0977ac */ /* 0x000f2c0008000800 */
[----:B------:R-:W5:Y:S08]  /*08d0*/  LDC.64 R94, c[0x0][0x388] ;  /* 0x0000e200ff5e7b82 */ /* 0x000f700000000a00 */
[----:B------:R-:W2:Y:S01]  /*08e0*/  LDC.64 R80, c[0x0][0x390] ;  /* 0x0000e400ff507b82 */ /* 0x000ea20000000a00 */
[----:B0-----:R-:W-:-:S04]  /*08f0*/  VIADD R74, R88, UR4 ;  /* 0x00000004584a7c36 */ /* 0x001fc80008000000 */
[C---:B-1----:R-:W-:Y:S01]  /*0900*/  IMAD R75, R74.reuse, UR5, R85 ;  /* 0x000000054a4b7c24 */ /* 0x042fe2000f8e0255 */
[----:B------:R-:W2:Y:S01]  /*0910*/  LDCU UR5, c[0x0][0x3a8] ;  /* 0x00007500ff0577ac */ /* 0x000ea20008000800 */
[----:B----4-:R-:W-:Y:S02]  /*0920*/  IMAD R74, R74, UR9, R86 ;  /* 0x000000094a4a7c24 */ /* 0x010fe4000f8e0256 */
[----:B---3--:R-:W-:-:S03]  /*0930*/  IMAD R75, R0, UR8, R75 ;  /* 0x00000008004b7c24 */ /* 0x008fc6000f8e024b */
[----:B------:R-:W-:Y:S02]  /*0940*/  IADD3 R97, PT, PT, R87, R74, RZ ;  /* 0x0000004a57617210 */ /* 0x000fe40007ffe0ff */
[C---:B------:R-:W-:Y:S01]  /*0950*/  IADD3 R77, PT, PT, R75.reuse, UR8, RZ ;  /* 0x000000084b4d7c10 */ /* 0x040fe2000fffe0ff */
[----:B-----5:R-:W-:-:S03]  /*0960*/  IMAD.WIDE.U32 R74, R75, 0x8, R94 ;  /* 0x000000084b4a7825 */ /* 0x020fc600078e005e */
[C---:B------:R-:W-:Y:S01]  /*0970*/  IADD3 R83, PT, PT, R77.reuse, UR8, RZ ;  /* 0x000000084d537c10 */ /* 0x040fe2000fffe0ff */
[----:B------:R-:W-:Y:S02]  /*0980*/  IMAD.WIDE.U32 R76, R77, 0x8, R94 ;  /* 0x000000084d4c7825 */ /* 0x000fe400078e005e */
[----:B------:R-:W3:Y:S02]  /*0990*/  LDG.E.64 R74, desc[UR6][R74.64] ;  /* 0x000000064a4a7981 */ /* 0x000ee4000c1e1b00 */
[C---:B------:R-:W-:Y:S02]  /*09a0*/  VIADD R91, R83.reuse, UR8 ;  /* 0x00000008535b7c36 */ /* 0x040fe40008000000 */
[----:B--2---:R-:W-:Y:S01]  /*09b0*/  IMAD R99, R78, UR5, R97 ;  /* 0x000000054e637c24 */ /* 0x004fe2000f8e0261 */
[----:B------:R-:W2:Y:S01]  /*09c0*/  LDG.E.64 R76, desc[UR6][R76.64] ;  /* 0x000000064c4c7981 */ /* 0x000ea2000c1e1b00 */
[----:B------:R-:W-:Y:S01]  /*09d0*/  IMAD.WIDE.U32 R82, R83, 0x8, R94 ;  /* 0x0000000853527825 */ /* 0x000fe200078e005e */
[----:B------:R-:W-:-:S03]  /*09e0*/  IADD3 R93, PT, PT, R91, UR8, RZ ;  /* 0x000000085b5d7c10 */ /* 0x000fc6000fffe0ff */
[C---:B------:R-:W-:Y:S01]  /*09f0*/  IMAD R101, R78.reuse, UR5, R99 ;  /* 0x000000054e657c24 */ /* 0x040fe2000f8e0263 */
[----:B------:R-:W-:Y:S01]  /*0a00*/  IADD3 R79, PT, PT, R93, UR8, RZ ;  /* 0x000000085d4f7c10 */ /* 0x000fe2000fffe0ff */
[----:B------:R-:W-:Y:S01]  /*0a10*/  IMAD.WIDE.U32 R90, R91, 0x8, R94 ;  /* 0x000000085b5a7825 */ /* 0x000fe200078e005e */
[----:B------:R-:W4:Y:S03]  /*0a20*/  LDG.E.64 R82, desc[UR6][R82.64] ;  /* 0x0000000652527981 */ /* 0x000f26000c1e1b00 */
[----:B------:R-:W-:Y:S02]  /*0a30*/  IMAD R103, R78, UR5, R101 ;  /* 0x000000054e677c24 */ /* 0x000fe4000f8e0265 */
[--C-:B------:R-:W-:Y:S01]  /*0a40*/  IMAD.WIDE.U32 R92, R93, 0x8, R94.reuse ;  /* 0x000000085d5c7825 */ /* 0x100fe200078e005e */
[----:B------:R-:W5:Y:S03]  /*0a50*/  LDG.E.64 R90, desc[UR6][R90.64] ;  /* 0x000000065a5a7981 */ /* 0x000f66000c1e1b00 */
[----:B------:R-:W-:-:S02]  /*0a60*/  IMAD.WIDE.U32 R94, R79, 0x8, R94 ;  /* 0x000000084f5e7825 */ /* 0x000fc400078e005e */
[----:B------:R-:W5:Y:S02]  /*0a70*/  LDG.E.64 R92, desc[UR6][R92.64] ;  /* 0x000000065c5c7981 */ /* 0x000f64000c1e1b00 */
[C---:B------:R-:W-:Y:S02]  /*0a80*/  IMAD R79, R78.reuse, UR5, R103 ;  /* 0x000000054e4f7c24 */ /* 0x040fe4000f8e0267 */
[----:B------:R-:W-:Y:S01]  /*0a90*/  IMAD.WIDE.U32 R96, R97, 0x8, R80 ;  /* 0x0000000861607825 */ /* 0x000fe200078e0050 */
[----:B------:R-:W5:Y:S03]  /*0aa0*/  LDG.E.64 R94, desc[UR6][R94.64] ;  /* 0x000000065e5e7981 */ /* 0x000f66000c1e1b00 */
[----:B------:R-:W-:Y:S01]  /*0ab0*/  IMAD R89, R78, UR5, R79 ;  /* 0x000000054e597c24 */ /* 0x000fe2000f8e024f */
[----:B------:R-:W0:Y:S01]  /*0ac0*/  S2R R107, SR_CgaCtaId ;  /* 0x00000000006b7919 */ /* 0x000e220000008800 */
[--C-:B------:R-:W-:Y:S01]  /*0ad0*/  IMAD.WIDE.U32 R98, R99, 0x8, R80.reuse ;  /* 0x0000000863627825 */ /* 0x100fe200078e0050 */
[----:B------:R-:W1:Y:S01]  /*0ae0*/  LDCU UR5, c[0x0][0x3cc] ;  /* 0x00007980ff0577ac */ /* 0x000e620008000800 */
        /* <DEDUP_REMOVED lines=10> */
[----:B------:R-:W1:Y:S01]  /*0b90*/  S2R R106, SR_TID.X ;  /* 0x00000000006a7919 */ /* 0x000e620000002100 */
[----:B------:R-:W-:-:S04]  /*0ba0*/  MOV R89, 0x400 ;  /* 0x0000040000597802 */ /* 0x000fc80000000f00 */
[----:B------:R-:W-:Y:S02]  /*0bb0*/  IADD3 R104, PT, PT, R89, 0x3000, RZ ;  /* 0x0000300059687810 */ /* 0x000fe40007ffe0ff */
[C---:B0-----:R-:W-:Y:S02]  /*0bc0*/  LEA R105, R107.reuse, R89, 0x18 ;  /* 0x000000596b697211 */ /* 0x041fe400078ec0ff */
[----:B------:R-:W-:-:S03]  /*0bd0*/  LEA R107, R107, R104, 0x18 ;  /* 0x000000686b6b7211 */ /* 0x000fc600078ec0ff */
[C---:B------:R-:W-:Y:S02]  /*0be0*/  IMAD R89, R88.reuse, 0x300, R105 ;  /* 0x0000030058597824 */ /* 0x040fe400078e0269 */
[----:B------:R-:W-:Y:S02]  /*0bf0*/  IMAD R104, R88, 0x300, R107 ;  /* 0x0000030058687824 */ /* 0x000fe400078e026b */
[----:B-1----:R-:W-:-:S03]  /*0c00*/  IMAD R89, R106, 0x8, R89 ;  /* 0x000000086a597824 */ /* 0x002fc600078e0259 */
[C---:B------:R-:W-:Y:S01]  /*0c10*/  LEA R109, R106.reuse, R104, 0x3 ;  /* 0x000000686a6d7211 */ /* 0x040fe200078e18ff */
[----:B------:R-:W-:Y:S01]  /*0c20*/  UIADD3 UR4, UPT, UPT, UR4, 0x10, URZ ;  /* 0x0000001004047890 */ /* 0x000fe2000fffe0ff */
[----:B------:R-:W-:Y:S02]  /*0c30*/  LEA R105, R106, R105, 0x3 ;  /* 0x000000696a697211 */ /* 0x000fe400078e18ff */
[----:B------:R-:W-:Y:S01]  /*0c40*/  LEA R107, R88, R107, 0x3 ;  /* 0x0000006b586b7211 */ /* 0x000fe200078e18ff */
[----:B------:R-:W-:-:S03]  /*0c50*/  UISETP.GE.AND UP1, UPT, UR4, UR5, UPT ;  /* 0x000000050400728c */ /* 0x000fc6000bf26270 */
[----:B------:R-:W-:Y:S01]  /*0c60*/  UMOV UR5, 0x180 ;  /* 0x0000018000057882 */ /* 0x000fe20000000000 */
[----:B---3--:R0:W-:Y:S04]  /*0c70*/  STS.64 [R89], R74 ;  /* 0x0000004a59007388 */ /* 0x0081e80000000a00 */
[----:B--2---:R0:W-:Y:S04]  /*0c80*/  STS.64 [R89+0x80], R76 ;  /* 0x0000804c59007388 */ /* 0x0041e80000000a00 */
[----:B----4-:R0:W-:Y:S04]  /*0c90*/  STS.64 [R89+0x100], R82 ;  /* 0x0001005259007388 */ /* 0x0101e80000000a00 */
[----:B-----5:R0:W-:Y:S04]  /*0ca0*/  STS.64 [R89+0x180], R90 ;  /* 0x0001805a59007388 */ /* 0x0201e80000000a00 */
[----:B------:R0:W-:Y:S04]  /*0cb0*/  STS.64 [R89+0x200], R92 ;  /* 0x0002005c59007388 */ /* 0x0001e80000000a00 */
[----:B------:R0:W-:Y:S04]  /*0cc0*/  STS.64 [R89+0x280], R94 ;  /* 0x0002805e59007388 */ /* 0x0001e80000000a00 */
[----:B------:R0:W-:Y:S04]  /*0cd0*/  STS.64 [R109], R96 ;  /* 0x000000606d007388 */ /* 0x0001e80000000a00 */
[----:B------:R0:W-:Y:S04]  /*0ce0*/  STS.64 [R109+0x80], R98 ;  /* 0x000080626d007388 */ /* 0x0001e80000000a00 */
[----:B------:R0:W-:Y:S04]  /*0cf0*/  STS.64 [R109+0x100], R100 ;  /* 0x000100646d007388 */ /* 0x0001e80000000a00 */
[----:B------:R0:W-:Y:S04]  /*0d00*/  STS.64 [R109+0x180], R102 ;  /* 0x000180666d007388 */ /* 0x0001e80000000a00 */
[----:B------:R0:W-:Y:S04]  /*0d10*/  STS.64 [R109+0x200], R78 ;  /* 0x0002004e6d007388 */ /* 0x0001e80000000a00 */
[----:B------:R0:W-:Y:S01]  /*0d20*/  STS.64 [R109+0x280], R80 ;  /* 0x000280506d007388 */ /* 0x0001e20000000a00 */
[----:B------:R-:W-:Y:S06]  /*0d30*/  BAR.SYNC.DEFER_BLOCKING 0x0 ;  /* 0x0000000000007b1d */ /* 0x000fec0000010000 */
.L_x_50:
[----:B0-----:R-:W-:Y:S04]  /*0d40*/  LDS.64 R88, [R107+UR5+-0x180] ;  /* 0xfffe80056b587984 */ /* 0x001fe80008000a00 */
[----:B------:R-:W0:Y:S04]  /*0d50*/  LDS.64 R90, [R105+UR5+-0x180] ;  /* 0xfffe8005695a7984 */ /* 0x000e280008000a00 */
[----:B------:R-:W1:Y:S04]  /*0d60*/  LDS.64 R82, [R107+UR5+-0x100] ;  /* 0xffff00056b527984 */ /* 0x000e680008000a00 */
[----:B------:R-:W2:Y:S04]  /*0d70*/  LDS.64 R80, [R107+UR5+-0x80] ;  /* 0xffff80056b507984 */ /* 0x000ea80008000a00 */
[----:B------:R-:W3:Y:S04]  /*0d80*/  LDS.64 R78, [R107+UR5] ;  /* 0x000000056b4e7984 */ /* 0x000ee80008000a00 */
[----:B------:R-:W4:Y:S04]  /*0d90*/  LDS.64 R76, [R107+UR5+0x80] ;  /* 0x000080056b4c7984 */ /* 0x000f280008000a00 */
[----:B------:R-:W5:Y:S04]  /*0da0*/  LDS.64 R74, [R107+UR5+0x100] ;  /* 0x000100056b4a7984 */ /* 0x000f680008000a00 */
[----:B------:R-:W5:Y:S04]  /*0db0*/  LDS.64 R92, [R105+UR5+-0x100] ;  /* 0xffff0005695c7984 */ /* 0x000f680008000a00 */
[----:B------:R-:W5:Y:S04]  /*0dc0*/  LDS.64 R94, [R105+UR5+-0x80] ;  /* 0xffff8005695e7984 */ /* 0x000f680008000a00 */
[----:B------:R-:W5:Y:S04]  /*0dd0*/  LDS.64 R96, [R105+UR5] ;  /* 0x0000000569607984 */ /* 0x000f680008000a00 */
[----:B------:R-:W5:Y:S04]  /*0de0*/  LDS.64 R98, [R105+UR5+0x80] ;  /* 0x0000800569627984 */ /* 0x000f680008000a00 */
[----:B------:R-:W5:Y:S01]  /*0df0*/  LDS.64 R100, [R105+UR5+0x100] ;  /* 0x0001000569647984 */ /* 0x000f620008000a00 */
[----:B------:R-:W-:Y:S01]  /*0e00*/  UIADD3 UR5, UPT, UPT, UR5, 0x300, URZ ;  /* 0x0000030005057890 */ /* 0x000fe2000fffe0ff */
[----:B0-----:R-:W-:-:S02]  /*0e10*/  DFMA R72, R88, R90, R72 ;  /* 0x0000005a5848722b */ /* 0x001fc40000000048 */
[-C--:B-1----:R-:W-:Y:S01]  /*0e20*/  DFMA R60, R82, R90.reuse, R60 ;  /* 0x0000005a523c722b */ /* 0x082fe2000000003c */
[----:B------:R-:W-:Y:S01]  /*0e30*/  UISETP.NE.AND UP0, UPT, UR5, 0x3180, UPT ;  /* 0x000031800500788c */ /* 0x000fe2000bf05270 */
        /* <DEDUP_REMOVED lines=35> */
[----:B------:R-:W-:Y:S06]  /*1070*/  BAR.SYNC.DEFER_BLOCKING 0x0 ;  /* 0x0000000000007b1d */ /* 0x000fec0000010000 */
[----:B------:R-:W-:Y:S05]  /*1080*/  BRA.U !UP1, `(.L_x_51) ;  /* 0xfffffff509fc7547 */ /* 0x000fea000b83ffff */
.L_x_49:
[----:B------:R-:W0:Y:S01]  /*1090*/  LDC.64 R74, c[0x0][0x380] ;  /* 0x0000e000ff4a7b82 */ /* 0x000e220000000a00 */
[----:B------:R-:W1:Y:S07]  /*10a0*/  LDCU UR4, c[0x0][0x398] ;  /* 0x00007300ff0477ac */ /* 0x000e6e0008000800 */
[----:B------:R-:W2:Y:S08]  /*10b0*/  LDC R0, c[0x0][0x3c4] ;  /* 0x0000f100ff007b82 */ /* 0x000eb00000000800 */
[----:B------:R-:W3:Y:S01]  /*10c0*/  LDC R99, c[0x0][0x3c8] ;  /* 0x0000f200ff637b82 */ /* 0x000ee20000000800 */
[----:B-1----:R-:W-:-:S04]  /*10d0*/  IMAD R85, R84, UR4, R85 ;  /* 0x0000000454557c24 */ /* 0x002fc8000f8e0255 */
[----:B0-----:R-:W-:-:S05]  /*10e0*/  IMAD.WIDE R74, R85, 0x8, R74 ;  /* 0x00000008554a7825 */ /* 0x001fca00078e024a */
[----:B------:R0:W-:Y:S01]  /*10f0*/  STG.E.64 desc[UR6][R74.64], R72 ;  /* 0x000000484a007986 */ /* 0x0001e2000c101b06 */
[----:B--2---:R-:W-:-:S05]  /*1100*/  IMAD.WIDE R76, R0, 0x8, R74 ;  /* 0x00000008004c7825 */ /* 0x004fca00078e024a */
[----:B------:R-:W-:Y:S01]  /*1110*/  STG.E.64 desc[UR6][R76.64], R70 ;  /* 0x000000464c007986 */ /* 0x000fe2000c101b06 */
[----:B------:R-:W-:-:S04]  /*1120*/  IMAD.WIDE R78, R0, 0x8, R76 ;  /* 0x00000008004e7825 */ /* 0x000fc800078e024c */
[----:B---3--:R-:W-:Y:S01]  /*1130*/  IMAD.WIDE R86, R99, 0x8, R74 ;  /* 0x0000000863567825 */ /* 0x008fe200078e024a */
[----:B------:R1:W-:Y:S03]  /*1140*/  STG.E.64 desc[UR6][R78.64], R68 ;  /* 0x000000444e007986 */ /* 0x0003e6000c101b06 */
[----:B------:R-:W-:-:S04]  /*1150*/  IMAD.WIDE R80, R0, 0x8, R78 ;  /* 0x0000000800507825 */ /* 0x000fc800078e024e */
[C---:B------:R-:W-:Y:S01]  /*1160*/  IMAD.WIDE R88, R0.reuse, 0x8, R86 ;  /* 0x0000000800587825 */ /* 0x040fe200078e0256 */
[----:B------:R2:W-:Y:S03]  /*1170*/  STG.E.64 desc[UR6][R80.64], R66 ;  /* 0x0000004250007986 */ /* 0x0005e6000c101b06 */
[----:B------:R-:W-:-:S04]  /*1180*/  IMAD.WIDE R82, R0, 0x8, R80 ;  /* 0x0000000800527825 */ /* 0x000fc800078e0250 */
[----:B------:R-:W-:Y:S01]  /*1190*/  IMAD.WIDE R94, R99, 0x8, R86 ;  /* 0x00000008635e7825 */ /* 0x000fe200078e0256 */
[----:B------:R-:W-:Y:S03]  /*11a0*/  STG.E.64 desc[UR6][R82.64], R64 ;  /* 0x0000004052007986 */ /* 0x000fe6000c101b06 */
[----:B------:R-:W-:-:S04]  /*11b0*/  IMAD.WIDE R90, R0, 0x8, R88 ;  /* 0x00000008005a7825 */ /* 0x000fc800078e0258 */
[----:B------:R-:W-:-:S04]  /*11c0*/  IMAD.WIDE R84, R0, 0x8, R82 ;  /* 0x0000000800547825 */ /* 0x000fc800078e0252 */
[C-C-:B------:R-:W-:Y:S01]  /*11d0*/  IMAD.WIDE R96, R99.reuse, 0x8, R94.reuse ;  /* 0x0000000863607825 */ /* 0x140fe200078e025e */
[----:B------:R3:W-:Y:S03]  /*11e0*/  STG.E.64 desc[UR6][R84.64], R62 ;  /* 0x0000003e54007986 */ /* 0x0007e6000c101b06 */
[C---:B0-----:R-:W-:Y:S01]  /*11f0*/  IMAD.WIDE R72, R0.reuse, 0x8, R94 ;  /* 0x0000000800487825 */ /* 0x041fe200078e025e */
[----:B------:R0:W-:Y:S03]  /*1200*/  STG.E.64 desc[UR6][R86.64], R60 ;  /* 0x0000003c56007986 */ /* 0x0001e6000c101b06 */
[C---:B------:R-:W-:Y:S01]  /*1210*/  IMAD.WIDE R92, R0.reuse, 0x8, R90 ;  /* 0x00000008005c7825 */ /* 0x040fe200078e025a */
[----:B------:R4:W-:Y:S03]  /*1220*/  STG.E.64 desc[UR6][R88.64], R58 ;  /* 0x0000003a58007986 */ /* 0x0009e6000c101b06 */
[----:B-1----:R-:W-:Y:S01]  /*1230*/  IMAD.WIDE R68, R99, 0x8, R96 ;  /* 0x0000000863447825 */ /* 0x002fe200078e0260 */
[----:B------:R1:W-:Y:S03]  /*1240*/  STG.E.64 desc[UR6][R90.64], R56 ;  /* 0x000000385a007986 */ /* 0x0003e6000c101b06 */
[C---:B--2---:R-:W-:Y:S01]  /*1250*/  IMAD.WIDE R66, R0.reuse, 0x8, R72 ;  /* 0x0000000800427825 */ /* 0x044fe200078e0248 */
[----:B------:R2:W-:Y:S03]  /*1260*/  STG.E.64 desc[UR6][R92.64], R54 ;  /* 0x000000365c007986 */ /* 0x0005e6000c101b06 */
[----:B---3--:R-:W-:-:S04]  /*1270*/  IMAD.WIDE R62, R0, 0x8, R96 ;  /* 0x00000008003e7825 */ /* 0x008fc800078e0260 */
[----:B------:R-:W-:-:S04]  /*1280*/  IMAD.WIDE R70, R0, 0x8, R92 ;  /* 0x0000000800467825 */ /* 0x000fc800078e025c */
[----:B------:R-:W-:Y:S01]  /*1290*/  IMAD.WIDE R74, R99, 0x8, R68 ;  /* 0x00000008634a7825 */ /* 0x000fe200078e0244 */
[----:B------:R3:W-:Y:S03]  /*12a0*/  STG.E.64 desc[UR6][R70.64], R52 ;  /* 0x0000003446007986 */ /* 0x0007e6000c101b06 */
[----:B0-----:R-:W-:-:S04]  /*12b0*/  IMAD.WIDE R60, R0, 0x8, R66 ;  /* 0x00000008003c7825 */ /* 0x001fc800078e0242 */
[----:B----4-:R-:W-:-:S04]  /*12c0*/  IMAD.WIDE R58, R0, 0x8, R68 ;  /* 0x00000008003a7825 */ /* 0x010fc800078e0244 */
[----:B-1----:R-:W-:-:S04]  /*12d0*/  IMAD.WIDE R56, R0, 0x8, R62 ;  /* 0x0000000800387825 */ /* 0x002fc800078e023e */
[----:B------:R-:W-:-:S04]  /*12e0*/  IMAD.WIDE R64, R0, 0x8, R70 ;  /* 0x0000000800407825 */ /* 0x000fc800078e0246 */
[C---:B------:R-:W-:Y:S01]  /*12f0*/  IMAD.WIDE R76, R0.reuse, 0x8, R74 ;  /* 0x00000008004c7825 */ /* 0x040fe200078e024a */
[----:B------:R0:W-:Y:S03]  /*1300*/  STG.E.64 desc[UR6][R64.64], R50 ;  /* 0x0000003240007986 */ /* 0x0001e6000c101b06 */
[C---:B--2---:R-:W-:Y:S01]  /*1310*/  IMAD.WIDE R54, R0.reuse, 0x8, R60 ;  /* 0x0000000800367825 */ /* 0x044fe200078e023c */
[----:B------:R1:W-:Y:S03]  /*1320*/  STG.E.64 desc[UR6][R94.64], R48 ;  /* 0x000000305e007986 */ /* 0x0003e6000c101b06 */
[C---:B---3--:R-:W-:Y:S01]  /*1330*/  IMAD.WIDE R70, R0.reuse, 0x8, R58 ;  /* 0x0000000800467825 */ /* 0x048fe200078e023a */
[----:B------:R2:W-:Y:S03]  /*1340*/  STG.E.64 desc[UR6][R72.64], R46 ;  /* 0x0000002e48007986 */ /* 0x0005e6000c101b06 */
[C---:B------:R-:W-:Y:S01]  /*1350*/  IMAD.WIDE R52, R0.reuse, 0x8, R56 ;  /* 0x0000000800347825 */ /* 0x040fe200078e0238 */
[----:B------:R3:W-:Y:S03]  /*1360*/  STG.E.64 desc[UR6][R66.64], R44 ;  /* 0x0000002c42007986 */ /* 0x0007e6000c101b06 */
[C---:B------:R-:W-:Y:S01]  /*1370*/  IMAD.WIDE R78, R0.reuse, 0x8, R76 ;  /* 0x00000008004e7825 */ /* 0x040fe200078e024c */
[----:B------:R4:W-:Y:S03]  /*1380*/  STG.E.64 desc[UR6][R60.64], R42 ;  /* 0x0000002a3c007986 */ /* 0x0009e6000c101b06 */
[C---:B0-----:R-:W-:Y:S01]  /*1390*/  IMAD.WIDE R50, R0.reuse, 0x8, R54 ;  /* 0x0000000800327825 */ /* 0x041fe200078e0236 */
[----:B------:R0:W-:Y:S03]  /*13a0*/  STG.E.64 desc[UR6][R54.64], R40 ;  /* 0x0000002836007986 */ /* 0x0001e6000c101b06 */
[C---:B-1----:R-:W-:Y:S01]  /*13b0*/  IMAD.WIDE R48, R0.reuse, 0x8, R70 ;  /* 0x0000000800307825 */ /* 0x042fe200078e0246 */
[----:B------:R1:W-:Y:S03]  /*13c0*/  STG.E.64 desc[UR6][R50.64], R38 ;  /* 0x0000002632007986 */ /* 0x0003e6000c101b06 */
[C---:B--2---:R-:W-:Y:S01]  /*13d0*/  IMAD.WIDE R46, R0.reuse, 0x8, R52 ;  /* 0x00000008002e7825 */ /* 0x044fe200078e0234 */
[----:B------:R-:W-:Y:S03]  /*13e0*/  STG.E.64 desc[UR6][R96.64], R36 ;  /* 0x0000002460007986 */ /* 0x000fe6000c101b06 */
[C---:B------:R-:W-:Y:S01]  /*13f0*/  IMAD.WIDE R64, R0.reuse, 0x8, R78 ;  /* 0x0000000800407825 */ /* 0x040fe200078e024e */
[----:B------:R-:W-:Y:S03]  /*1400*/  STG.E.64 desc[UR6][R62.64], R34 ;  /* 0x000000223e007986 */ /* 0x000fe6000c101b06 */
[C---:B---3--:R-:W-:Y:S01]  /*1410*/  IMAD.WIDE R44, R0.reuse, 0x8, R48 ;  /* 0x00000008002c7825 */ /* 0x048fe200078e0230 */
[----:B------:R-:W-:Y:S03]  /*1420*/  STG.E.64 desc[UR6][R56.64], R32 ;  /* 0x0000002038007986 */ /* 0x000fe6000c101b06 */
[C---:B----4-:R-:W-:Y:S01]  /*1430*/  IMAD.WIDE R42, R0.reuse, 0x8, R46 ;  /* 0x00000008002a7825 */ /* 0x050fe200078e022e */
[----:B------:R-:W-:Y:S03]  /*1440*/  STG.E.64 desc[UR6][R52.64], R30 ;  /* 0x0000001e34007986 */ /* 0x000fe6000c101b06 */
[C---:B------:R-:W-:Y:S01]  /*1450*/  IMAD.WIDE R66, R0.reuse, 0x8, R64 ;  /* 0x0000000800427825 */ /* 0x040fe200078e0240 */
[----:B------:R-:W-:Y:S03]  /*1460*/  STG.E.64 desc[UR6][R46.64], R28 ;  /* 0x0000001c2e007986 */ /* 0x000fe6000c101b06 */
[C---:B0-----:R-:W-:Y:S01]  /*1470*/  IMAD.WIDE R40, R0.reuse, 0x8, R44 ;  /* 0x0000000800287825 */ /* 0x041fe200078e022c */
        /* <DEDUP_REMOVED lines=15> */
.L_x_52:
        /* <DEDUP_REMOVED lines=9> */
.L_x_56:


//--------------------- .nv.shared._Z11kernel__4_1PdS_S_iiiiiiiiiiiiii --------------------------
	.section	.nv.shared._Z11kernel__4_1PdS_S_iiiiiiiiiiiiii,"aw",@nobits
	.sectionflags	@""
	.align	8
.nv.shared._Z11kernel__4_1PdS_S_iiiiiiiiiiiiii:
	.zero		25600


//--------------------- .nv.shared.reserved.0     --------------------------
	.section	.nv.shared.reserved.0,"aw",@nobits
	.weak		__nv_reservedSMEM_offset_0_alias
	.size		__nv_reservedSMEM_offset_0_alias, 0, 64
	.other		__nv_reservedSMEM_offset_0_alias,@"STO_CUDA_RESERVED_SHARED STV_DEFAULT"
__nv_reservedSMEM_offset_0_alias:
	.zero		0
	.zero		64


//--------------------- .nv.shared._Z11kernel__3_1PdS_S_iiiiiiiiiiiiii --------------------------
	.section	.nv.shared._Z11kernel__3_1PdS_S_iiiiiiiiiiiiii,"aw",@nobits
	.sectionflags	@""
	.align	8
.nv.shared._Z11kernel__3_1PdS_S_iiiiiiiiiiiiii:
	.zero		25600


//--------------------- .nv.shared._Z11kernel__2_1PdS_S_iiiiiiiiiiiiii --------------------------
	.section	.nv.shared._Z11kernel__2_1PdS_S_iiiiiiiiiiiiii,"aw",@nobits
	.sectionflags	@""
	.align	8
.nv.shared._Z11kernel__2_1PdS_S_iiiiiiiiiiiiii:
	.zero		25600


//--------------------- .nv.shared._Z11kernel__1_1PdS_S_iiiiiiiiiiiiii --------------------------
	.section	.nv.shared._Z11kernel__1_1PdS_S_iiiiiiiiiiiiii,"aw",@nobits
	.sectionflags	@""
	.align	8
.nv.shared._Z11kernel__1_1PdS_S_iiiiiiiiiiiiii:
	.zero		25600


//--------------------- .nv.constant0._Z11kernel__4_1PdS_S_iiiiiiiiiiiiii --------------------------
	.section	.nv.constant0._Z11kernel__4_1PdS_S_iiiiiiiiiiiiii,"a",@progbits
	.sectionflags	@""
	.align	4
.nv.constant0._Z11kernel__4_1PdS_S_iiiiiiiiiiiiii:
	.zero		976


//--------------------- .nv.constant0._Z11kernel__3_1PdS_S_iiiiiiiiiiiiii --------------------------
	.section	.nv.constant0._Z11kernel__3_1PdS_S_iiiiiiiiiiiiii,"a",@progbits
	.sectionflags	@""
	.align	4
.nv.constant0._Z11kernel__3_1PdS_S_iiiiiiiiiiiiii:
	.zero		976


//--------------------- .nv.constant0._Z11kernel__2_1PdS_S_iiiiiiiiiiiiii --------------------------
	.section	.nv.constant0._Z11kernel__2_1PdS_S_iiiiiiiiiiiiii,"a",@progbits
	.sectionflags	@""
	.align	4
.nv.constant0._Z11kernel__2_1PdS_S_iiiiiiiiiiiiii:
	.zero		976


//--------------------- .nv.constant0._Z11kernel__1_1PdS_S_iiiiiiiiiiiiii --------------------------
	.section	.nv.constant0._Z11kernel__1_1PdS_S_iiiiiiiiiiiiii,"a",@progbits
	.sectionflags	@""
	.align	4
.nv.constant0._Z11kernel__1_1PdS_S_iiiiiiiiiiiiii:
	.zero		976


//--------------------- SYMBOLS --------------------------

	.type		.nv.reservedSmem.offset0,@object
	.size		.nv.reservedSmem.offset0,0x4
	.type		.nv.reservedSmem.cap,@object
	.size		.nv.reservedSmem.cap,0x4
